	.target	sm_90a

	.elftype	@"ET_EXEC"


//--------------------- .note.nv.tkinfo           --------------------------
	.section	.note.nv.tkinfo,"",@"SHT_NOTE"
	.sectionflags	@"SHF_NOTE_NV_TKINFO"
	.tkinfo
        /*0018*/ 	.word	0x00000002
        /*0030*/ 	.string	""
        /*0030*/ 	.string	"ptxas"
        /*0030*/ 	.string	"Cuda compilation tools, release 13.0, V13.0.88"
        /*0030*/ 	.string	"Build cuda_13.0.r13.0/compiler.36424714_0"
        /*0030*/ 	.string	"-arch sm_90a -m 64 "



//--------------------- .note.nv.cuinfo           --------------------------
	.section	.note.nv.cuinfo,"",@"SHT_NOTE"
	.sectionflags	@"SHF_NOTE_NV_CUINFO"
        /*0018*/ 	.short	0x0002
        /*001a*/ 	.short	0x005a
        /*001c*/ 	.short	0x0082
	.zero		2


//--------------------- .nv.info                  --------------------------
	.section	.nv.info,"",@"SHT_CUDA_INFO"
	.align	4


	//----- nvinfo : EIATTR_REGCOUNT
	.align		4
        /*0000*/ 	.byte	0x04, 0x2f
        /*0002*/ 	.short	(.L_15 - .L_14)
	.align		4
.L_14:
        /*0004*/ 	.word	index@(_ZN7cutlass13device_kernelINS_4gemm6kernel13GemmUniversalIN4cute5tupleIJiiiiEEENS1_10collective13CollectiveMmaINS1_34MainloopSm90TmaGmmaWarpSpecializedILi2ENS5_IJNS4_1CILi2EEENSA_ILi1EEESC_EEENS1_32KernelTmaWarpSpecializedPingpongEEENS5_IJNSA_ILi64EEENSA_ILi112EEENSA_ILi256EEEEEENS_6half_tENS5_IJlSC_lEEESK_SL_NS4_8TiledMMAINS4_8MMA_AtomIJNS4_4SM904GMMA25MMA_64x16x16_F32F16F16_SSILNSP_5MajorE0ELSR_0ELNSP_7ScaleInE1ELSS_1EEEEEENS4_6LayoutINS5_IJSC_SC_SC_EEENS5_IJNSA_ILi0EEESX_SX_EEEEENS5_IJNS4_10UnderscoreES10_S10_EEEEENS4_13SM90_TMA_LOADENS4_14ComposedLayoutINS4_7SwizzleILi3ELi4ELi3EEENS4_18smem_ptr_flag_bitsILi16EEENSV_INS5_IJNSA_ILi8EEESG_EEENS5_IJSG_SC_EEEEEEEvNS4_8identityENS4_23SM90_TMA_LOAD_MULTICASTES1D_vS1E_EENS_8epilogue10collective6detail29Sm90TmaWarpSpecializedAdapterINS1I_15DefaultEpilogueISK_SL_SL_NS1H_6thread17LinearCombinationISK_Li1EffLNS1M_9ScaleType4KindE0ELNS_15FloatRoundStyleE2ESK_EENS1_15EpilogueDefaultEEEEEvvEEEEvNT_6ParamsE)
        /*0008*/ 	.word	0x000000a8


	//----- nvinfo : EIATTR_FRAME_SIZE
	.align		4
.L_15:
        /*000c*/ 	.byte	0x04, 0x11
        /*000e*/ 	.short	(.L_17 - .L_16)
	.align		4
.L_16:
        /*0010*/ 	.word	index@(_ZN7cutlass13device_kernelINS_4gemm6kernel13GemmUniversalIN4cute5tupleIJiiiiEEENS1_10collective13CollectiveMmaINS1_34MainloopSm90TmaGmmaWarpSpecializedILi2ENS5_IJNS4_1CILi2EEENSA_ILi1EEESC_EEENS1_32KernelTmaWarpSpecializedPingpongEEENS5_IJNSA_ILi64EEENSA_ILi112EEENSA_ILi256EEEEEENS_6half_tENS5_IJlSC_lEEESK_SL_NS4_8TiledMMAINS4_8MMA_AtomIJNS4_4SM904GMMA25MMA_64x16x16_F32F16F16_SSILNSP_5MajorE0ELSR_0ELNSP_7ScaleInE1ELSS_1EEEEEENS4_6LayoutINS5_IJSC_SC_SC_EEENS5_IJNSA_ILi0EEESX_SX_EEEEENS5_IJNS4_10UnderscoreES10_S10_EEEEENS4_13SM90_TMA_LOADENS4_14ComposedLayoutINS4_7SwizzleILi3ELi4ELi3EEENS4_18smem_ptr_flag_bitsILi16EEENSV_INS5_IJNSA_ILi8EEESG_EEENS5_IJSG_SC_EEEEEEEvNS4_8identityENS4_23SM90_TMA_LOAD_MULTICASTES1D_vS1E_EENS_8epilogue10collective6detail29Sm90TmaWarpSpecializedAdapterINS1I_15DefaultEpilogueISK_SL_SL_NS1H_6thread17LinearCombinationISK_Li1EffLNS1M_9ScaleType4KindE0ELNS_15FloatRoundStyleE2ESK_EENS1_15EpilogueDefaultEEEEEvvEEEEvNT_6ParamsE)
        /*0014*/ 	.word	0x00000000


	//----- nvinfo : EIATTR_MIN_STACK_SIZE
	.align		4
.L_17:
        /*0018*/ 	.byte	0x04, 0x12
        /*001a*/ 	.short	(.L_19 - .L_18)
	.align		4
.L_18:
        /*001c*/ 	.word	index@(_ZN7cutlass13device_kernelINS_4gemm6kernel13GemmUniversalIN4cute5tupleIJiiiiEEENS1_10collective13CollectiveMmaINS1_34MainloopSm90TmaGmmaWarpSpecializedILi2ENS5_IJNS4_1CILi2EEENSA_ILi1EEESC_EEENS1_32KernelTmaWarpSpecializedPingpongEEENS5_IJNSA_ILi64EEENSA_ILi112EEENSA_ILi256EEEEEENS_6half_tENS5_IJlSC_lEEESK_SL_NS4_8TiledMMAINS4_8MMA_AtomIJNS4_4SM904GMMA25MMA_64x16x16_F32F16F16_SSILNSP_5MajorE0ELSR_0ELNSP_7ScaleInE1ELSS_1EEEEEENS4_6LayoutINS5_IJSC_SC_SC_EEENS5_IJNSA_ILi0EEESX_SX_EEEEENS5_IJNS4_10UnderscoreES10_S10_EEEEENS4_13SM90_TMA_LOADENS4_14ComposedLayoutINS4_7SwizzleILi3ELi4ELi3EEENS4_18smem_ptr_flag_bitsILi16EEENSV_INS5_IJNSA_ILi8EEESG_EEENS5_IJSG_SC_EEEEEEEvNS4_8identityENS4_23SM90_TMA_LOAD_MULTICASTES1D_vS1E_EENS_8epilogue10collective6detail29Sm90TmaWarpSpecializedAdapterINS1I_15DefaultEpilogueISK_SL_SL_NS1H_6thread17LinearCombinationISK_Li1EffLNS1M_9ScaleType4KindE0ELNS_15FloatRoundStyleE2ESK_EENS1_15EpilogueDefaultEEEEEvvEEEEvNT_6ParamsE)
        /*0020*/ 	.word	0x00000000
.L_19:


//--------------------- .nv.compat                --------------------------
	.section	.nv.compat,"",@"SHT_CUDA_COMPAT_INFO"
	.align	4
        /*0000*/ 	.byte	0x02, 0x09, 0x01, 0x00, 0x02, 0x02, 0x04, 0x00, 0x02, 0x05, 0x05, 0x00, 0x03, 0x07, 0x01, 0x01
        /*0010*/ 	.byte	0x02, 0x03, 0x01, 0x00, 0x02, 0x06, 0x01, 0x00, 0x04, 0x0b, 0x08, 0x00, 0x00, 0x00, 0x00, 0x00
        /*0020*/ 	.byte	0x00, 0x00, 0x00, 0x00


//--------------------- .nv.info._ZN7cutlass13device_kernelINS_4gemm6kernel13GemmUniversalIN4cute5tupleIJiiiiEEENS1_10collective13CollectiveMmaINS1_34MainloopSm90TmaGmmaWarpSpecializedILi2ENS5_IJNS4_1CILi2EEENSA_ILi1EEESC_EEENS1_32KernelTmaWarpSpecializedPingpongEEENS5_IJNSA_ILi64EEENSA_ILi112EEENSA_ILi256EEEEEENS_6half_tENS5_IJlSC_lEEESK_SL_NS4_8TiledMMAINS4_8MMA_AtomIJNS4_4SM904GMMA25MMA_64x16x16_F32F16F16_SSILNSP_5MajorE0ELSR_0ELNSP_7ScaleInE1ELSS_1EEEEEENS4_6LayoutINS5_IJSC_SC_SC_EEENS5_IJNSA_ILi0EEESX_SX_EEEEENS5_IJNS4_10UnderscoreES10_S10_EEEEENS4_13SM90_TMA_LOADENS4_14ComposedLayoutINS4_7SwizzleILi3ELi4ELi3EEENS4_18smem_ptr_flag_bitsILi16EEENSV_INS5_IJNSA_ILi8EEESG_EEENS5_IJSG_SC_EEEEEEEvNS4_8identityENS4_23SM90_TMA_LOAD_MULTICASTES1D_vS1E_EENS_8epilogue10collective6detail29Sm90TmaWarpSpecializedAdapterINS1I_15DefaultEpilogueISK_SL_SL_NS1H_6thread17LinearCombinationISK_Li1EffLNS1M_9ScaleType4KindE0ELNS_15FloatRoundStyleE2ESK_EENS1_15EpilogueDefaultEEEEEvvEEEEvNT_6ParamsE --------------------------
	.section	.nv.info._ZN7cutlass13device_kernelINS_4gemm6kernel13GemmUniversalIN4cute5tupleIJiiiiEEENS1_10collective13CollectiveMmaINS1_34MainloopSm90TmaGmmaWarpSpecializedILi2ENS5_IJNS4_1CILi2EEENSA_ILi1EEESC_EEENS1_32KernelTmaWarpSpecializedPingpongEEENS5_IJNSA_ILi64EEENSA_ILi112EEENSA_ILi256EEEEEENS_6half_tENS5_IJlSC_lEEESK_SL_NS4_8TiledMMAINS4_8MMA_AtomIJNS4_4SM904GMMA25MMA_64x16x16_F32F16F16_SSILNSP_5MajorE0ELSR_0ELNSP_7ScaleInE1ELSS_1EEEEEENS4_6LayoutINS5_IJSC_SC_SC_EEENS5_IJNSA_ILi0EEESX_SX_EEEEENS5_IJNS4_10UnderscoreES10_S10_EEEEENS4_13SM90_TMA_LOADENS4_14ComposedLayoutINS4_7SwizzleILi3ELi4ELi3EEENS4_18smem_ptr_flag_bitsILi16EEENSV_INS5_IJNSA_ILi8EEESG_EEENS5_IJSG_SC_EEEEEEEvNS4_8identityENS4_23SM90_TMA_LOAD_MULTICASTES1D_vS1E_EENS_8epilogue10collective6detail29Sm90TmaWarpSpecializedAdapterINS1I_15DefaultEpilogueISK_SL_SL_NS1H_6thread17LinearCombinationISK_Li1EffLNS1M_9ScaleType4KindE0ELNS_15FloatRoundStyleE2ESK_EENS1_15EpilogueDefaultEEEEEvvEEEEvNT_6ParamsE,"",@"SHT_CUDA_INFO"
	.sectionflags	@""
	.align	4


	//----- nvinfo : EIATTR_CUDA_API_VERSION
	.align		4
        /*0000*/ 	.byte	0x04, 0x37
        /*0002*/ 	.short	(.L_21 - .L_20)
.L_20:
        /*0004*/ 	.word	0x00000082


	//----- nvinfo : EIATTR_KPARAM_INFO
	.align		4
.L_21:
        /*0008*/ 	.byte	0x04, 0x17
        /*000a*/ 	.short	(.L_23 - .L_22)
.L_22:
        /*000c*/ 	.word	0x00000000
        /*0010*/ 	.short	0x0000
        /*0012*/ 	.short	0x0070
        /*0014*/ 	.byte	0x00, 0xf0, 0x01, 0x10


	//----- nvinfo : EIATTR_SPARSE_MMA_MASK
	.align		4
.L_23:
        /*0018*/ 	.byte	0x03, 0x50
        /*001a*/ 	.short	0x0000


	//----- nvinfo : EIATTR_MAXREG_COUNT
	.align		4
        /*001c*/ 	.byte	0x03, 0x1b
        /*001e*/ 	.short	0x00a8


	//----- nvinfo : EIATTR_NUM_BARRIERS
	.align		4
        /*0020*/ 	.byte	0x02, 0x4c
        /*0022*/ 	.byte	0x01
	.zero		1


	//----- nvinfo : EIATTR_EXTERNS
	.align		4
        /*0024*/ 	.byte	0x04, 0x0f
        /*0026*/ 	.short	(.L_25 - .L_24)


	//   ....[0]....
	.align		4
.L_24:
        /*0028*/ 	.word	index@(__assertfail)


	//----- nvinfo : EIATTR_MERCURY_ISA_VERSION
	.align		4
.L_25:
        /*002c*/ 	.byte	0x03, 0x5f
        /*002e*/ 	.short	0x0101


	//----- nvinfo : EIATTR_INT_WARP_WIDE_INSTR_OFFSETS
	.align		4
        /*0030*/ 	.byte	0x04, 0x31
        /*0032*/ 	.short	(.L_27 - .L_26)


	//   ....[0]....
.L_26:
        /*0034*/ 	.word	0x00000590


	//   ....[1]....
        /*0038*/ 	.word	0x000005d0


	//   ....[2]....
        /*003c*/ 	.word	0x00000660


	//   ....[3]....
        /*0040*/ 	.word	0x00000670


	//   ....[4]....
        /*0044*/ 	.word	0x00000690


	//   ....[5]....
        /*0048*/ 	.word	0x000006b0


	//   ....[6]....
        /*004c*/ 	.word	0x000007a0


	//   ....[7]....
        /*0050*/ 	.word	0x000007c0


	//   ....[8]....
        /*0054*/ 	.word	0x00007390


	//----- nvinfo : EIATTR_COOP_GROUP_MASK_REGIDS
	.align		4
.L_27:
        /*0058*/ 	.byte	0x04, 0x29
        /*005a*/ 	.short	(.L_29 - .L_28)


	//   ....[0]....
.L_28:
        /*005c*/ 	.word	0xffffffff


	//   ....[1]....
        /*0060*/ 	.word	0xffffffff


	//   ....[2]....
        /*0064*/ 	.word	0xffffffff


	//   ....[3]....
        /*0068*/ 	.word	0xffffffff


	//   ....[4]....
        /*006c*/ 	.word	0xffffffff


	//   ....[5]....
        /*0070*/ 	.word	0xffffffff


	//   ....[6]....
        /*0074*/ 	.word	0xffffffff


	//----- nvinfo : EIATTR_COOP_GROUP_INSTR_OFFSETS
	.align		4
.L_29:
        /*0078*/ 	.byte	0x04, 0x28
        /*007a*/ 	.short	(.L_31 - .L_30)


	//   ....[0]....
.L_30:
        /*007c*/ 	.word	0x00000060


	//   ....[1]....
        /*0080*/ 	.word	0x00000080


	//   ....[2]....
        /*0084*/ 	.word	0x00000180


	//   ....[3]....
        /*0088*/ 	.word	0x00000370


	//   ....[4]....
        /*008c*/ 	.word	0x000003c0


	//   ....[5]....
        /*0090*/ 	.word	0x000004b0


	//   ....[6]....
        /*0094*/ 	.word	0x00000940


	//----- nvinfo : EIATTR_REG_RECONFIG
	.align		4
.L_31:
        /*0098*/ 	.byte	0x01, 0x54
	.zero		2


	//----- nvinfo : EIATTR_SYSCALL_OFFSETS
	.align		4
        /*009c*/ 	.byte	0x04, 0x46
        /*009e*/ 	.short	(.L_33 - .L_32)


	//   ....[0]....
.L_32:
        /*00a0*/ 	.word	0x00001910


	//----- nvinfo : EIATTR_MBARRIER_INSTR_OFFSETS
	.align		4
.L_33:
        /*00a4*/ 	.byte	0x04, 0x39
        /*00a6*/ 	.short	(.L_35 - .L_34)


	//   ....[0]....
.L_34:
        /*00a8*/ 	.word	0x00000300
        /*00ac*/ 	.word	0x000000ff
        /*00b0*/ 	.word	0x00000000
        /*00b4*/ 	.short	0x0100
        /*00b6*/ 	.byte	0x07
	.zero		1


	//   ....[1]....
        /*00b8*/ 	.word	0x00000310
        /*00bc*/ 	.word	0x000000ff
        /*00c0*/ 	.word	0x00000010
        /*00c4*/ 	.short	0x0100
        /*00c6*/ 	.byte	0x07
	.zero		1


	//   ....[2]....
        /*00c8*/ 	.word	0x00000320
        /*00cc*/ 	.word	0x000000ff
        /*00d0*/ 	.word	0x00000008
        /*00d4*/ 	.short	0x0100
        /*00d6*/ 	.byte	0x07
	.zero		1


	//   ....[3]....
        /*00d8*/ 	.word	0x00000330
        /*00dc*/ 	.word	0x000000ff
        /*00e0*/ 	.word	0x00000018
        /*00e4*/ 	.short	0x0100
        /*00e6*/ 	.byte	0x07
	.zero		1


	//   ....[4]....
        /*00e8*/ 	.word	0x00000800
        /*00ec*/ 	.word	0x000000ff
        /*00f0*/ 	.word	0x00000050
        /*00f4*/ 	.short	0x0100
        /*00f6*/ 	.byte	0x0c
	.zero		1


	//   ....[5]....
        /*00f8*/ 	.word	0x00000850
        /*00fc*/ 	.word	0x000000ff
        /*0100*/ 	.word	0x00000058
        /*0104*/ 	.short	0x0100
        /*0106*/ 	.byte	0x0c
	.zero		1


	//   ....[6]....
        /*0108*/ 	.word	0x00000880
        /*010c*/ 	.word	0x000000ff
        /*0110*/ 	.word	0x00000030
        /*0114*/ 	.short	0x0100
        /*0116*/ 	.byte	0x0d
	.zero		1


	//   ....[7]....
        /*0118*/ 	.word	0x000008d0
        /*011c*/ 	.word	0x000000ff
        /*0120*/ 	.word	0x00000038
        /*0124*/ 	.short	0x0100
        /*0126*/ 	.byte	0x0d
	.zero		1


	//   ....[8]....
        /*0128*/ 	.word	0x000008e0
        /*012c*/ 	.word	0x000000ff
        /*0130*/ 	.word	0x00000040
        /*0134*/ 	.short	0x0100
        /*0136*/ 	.byte	0x0d
	.zero		1


	//   ....[9]....
        /*0138*/ 	.word	0x000008f0
        /*013c*/ 	.word	0x000000ff
        /*0140*/ 	.word	0x00000048
        /*0144*/ 	.short	0x0100
        /*0146*/ 	.byte	0x0d
	.zero		1


	//   ....[10]....
        /*0148*/ 	.word	0x000017f0
        /*014c*/ 	.word	0x00000055
        /*0150*/ 	.word	0x00000000
        /*0154*/ 	.short	0x010a
        /*0156*/ 	.byte	0x2a
	.zero		1


	//   ....[11]....
        /*0158*/ 	.word	0x000019a0
        /*015c*/ 	.word	0x00000003
        /*0160*/ 	.word	0x00000000
        /*0164*/ 	.short	0x010a
        /*0166*/ 	.byte	0x3f
	.zero		1


	//   ....[12]....
        /*0168*/ 	.word	0x000019e0
        /*016c*/ 	.word	0x00000003
        /*0170*/ 	.word	0x00000000
        /*0174*/ 	.short	0x010a
        /*0176*/ 	.byte	0x3f
	.zero		1


	//   ....[13]....
        /*0178*/ 	.word	0x00004620
        /*017c*/ 	.word	0x000000ff
        /*0180*/ 	.word	0x00000000
        /*0184*/ 	.short	0x010a
        /*0186*/ 	.byte	0x04
	.zero		1


	//   ....[14]....
        /*0188*/ 	.word	0x00004660
        /*018c*/ 	.word	0x000000ff
        /*0190*/ 	.word	0x00000000
        /*0194*/ 	.short	0x010a
        /*0196*/ 	.byte	0x04
	.zero		1


	//   ....[15]....
        /*0198*/ 	.word	0x00007210
        /*019c*/ 	.word	0x00000005
        /*01a0*/ 	.word	0x00000000
        /*01a4*/ 	.short	0x0101
        /*01a6*/ 	.byte	0x3f
	.zero		1


	//   ....[16]....
        /*01a8*/ 	.word	0x00007310
        /*01ac*/ 	.word	0x00000056
        /*01b0*/ 	.word	0x00000000
        /*01b4*/ 	.short	0x0101
        /*01b6*/ 	.byte	0x2b
	.zero		1


	//   ....[17]....
        /*01b8*/ 	.word	0x00007410
        /*01bc*/ 	.word	0x00000003
        /*01c0*/ 	.word	0x00000000
        /*01c4*/ 	.short	0x0101
        /*01c6*/ 	.byte	0x3f
	.zero		1


	//   ....[18]....
        /*01c8*/ 	.word	0x000074d0
        /*01cc*/ 	.word	0x00000055
        /*01d0*/ 	.word	0x00000010
        /*01d4*/ 	.short	0x010a
        /*01d6*/ 	.byte	0x2a
	.zero		1


	//   ....[19]....
        /*01d8*/ 	.word	0x0000b2d0
        /*01dc*/ 	.word	0x00000058
        /*01e0*/ 	.word	0x00000000
        /*01e4*/ 	.short	0x0101
        /*01e6*/ 	.byte	0x2b
	.zero		1


	//   ....[20]....
        /*01e8*/ 	.word	0x0000bce0
        /*01ec*/ 	.word	0x0000000a
        /*01f0*/ 	.word	0x00000010
        /*01f4*/ 	.short	0x010a
        /*01f6*/ 	.byte	0x3f
	.zero		1


	//   ....[21]....
        /*01f8*/ 	.word	0x0000c2d0
        /*01fc*/ 	.word	0x00000003
        /*0200*/ 	.word	0x00000058
        /*0204*/ 	.short	0x0101
        /*0206*/ 	.byte	0x3f
	.zero		1


	//   ....[22]....
        /*0208*/ 	.word	0x0000ca40
        /*020c*/ 	.word	0x00000007
        /*0210*/ 	.word	0x00000000
        /*0214*/ 	.short	0x010a
        /*0216*/ 	.byte	0x3f
	.zero		1


	//   ....[23]....
        /*0218*/ 	.word	0x0000cac0
        /*021c*/ 	.word	0x00000003
        /*0220*/ 	.word	0x00000000
        /*0224*/ 	.short	0x010a
        /*0226*/ 	.byte	0x3f
	.zero		1


	//   ....[24]....
        /*0228*/ 	.word	0x0000cb20
        /*022c*/ 	.word	0x00000057
        /*0230*/ 	.word	0x00000000
        /*0234*/ 	.short	0x010a
        /*0236*/ 	.byte	0x3f
	.zero		1


	//   ....[25]....
        /*0238*/ 	.word	0x0000cb70
        /*023c*/ 	.word	0x00000003
        /*0240*/ 	.word	0x00000000
        /*0244*/ 	.short	0x010a
        /*0246*/ 	.byte	0x3f
	.zero		1


	//   ....[26]....
        /*0248*/ 	.word	0x0000cbd0
        /*024c*/ 	.word	0x00000005
        /*0250*/ 	.word	0x00000000
        /*0254*/ 	.short	0x010a
        /*0256*/ 	.byte	0x3f
	.zero		1


	//   ....[27]....
        /*0258*/ 	.word	0x0000cc20
        /*025c*/ 	.word	0x00000057
        /*0260*/ 	.word	0x00000010
        /*0264*/ 	.short	0x010a
        /*0266*/ 	.byte	0x3f
	.zero		1


	//   ....[28]....
        /*0268*/ 	.word	0x0000ccf0
        /*026c*/ 	.word	0x0000000a
        /*0270*/ 	.word	0x00000010
        /*0274*/ 	.short	0x010a
        /*0276*/ 	.byte	0x3f
	.zero		1


	//   ....[29]....
        /*0278*/ 	.word	0x0000cdc0
        /*027c*/ 	.word	0x00000007
        /*0280*/ 	.word	0x00000000
        /*0284*/ 	.short	0x010a
        /*0286*/ 	.byte	0x3f
	.zero		1


	//----- nvinfo : EIATTR_NUM_MBARRIERS
	.align		4
.L_35:
        /*0288*/ 	.byte	0x03, 0x38
        /*028a*/ 	.short	0x000a


	//----- nvinfo : EIATTR_EXIT_INSTR_OFFSETS
	.align		4
        /*028c*/ 	.byte	0x04, 0x1c
        /*028e*/ 	.short	(.L_37 - .L_36)


	//   ....[0]....
.L_36:
        /*0290*/ 	.word	0x00001450


	//   ....[1]....
        /*0294*/ 	.word	0x000014b0


	//   ....[2]....
        /*0298*/ 	.word	0x0000b9e0


	//   ....[3]....
        /*029c*/ 	.word	0x0000ba10


	//   ....[4]....
        /*02a0*/ 	.word	0x0000cb10


	//----- nvinfo : EIATTR_MAX_THREADS
	.align		4
.L_37:
        /*02a4*/ 	.byte	0x04, 0x05
        /*02a6*/ 	.short	(.L_39 - .L_38)
.L_38:
        /*02a8*/ 	.word	0x00000180
        /*02ac*/ 	.word	0x00000001
        /*02b0*/ 	.word	0x00000001


	//----- nvinfo : EIATTR_CRS_STACK_SIZE
	.align		4
.L_39:
        /*02b4*/ 	.byte	0x04, 0x1e
        /*02b6*/ 	.short	(.L_41 - .L_40)
.L_40:
        /*02b8*/ 	.word	0x00000000


	//----- nvinfo : EIATTR_CBANK_PARAM_SIZE
	.align		4
.L_41:
        /*02bc*/ 	.byte	0x03, 0x19
        /*02be*/ 	.short	0x0470


	//----- nvinfo : EIATTR_PARAM_CBANK
	.align		4
        /*02c0*/ 	.byte	0x04, 0x0a
        /*02c2*/ 	.short	(.L_43 - .L_42)
	.align		4
.L_42:
        /*02c4*/ 	.word	index@(.nv.constant0._ZN7cutlass13device_kernelINS_4gemm6kernel13GemmUniversalIN4cute5tupleIJiiiiEEENS1_10collective13CollectiveMmaINS1_34MainloopSm90TmaGmmaWarpSpecializedILi2ENS5_IJNS4_1CILi2EEENSA_ILi1EEESC_EEENS1_32KernelTmaWarpSpecializedPingpongEEENS5_IJNSA_ILi64EEENSA_ILi112EEENSA_ILi256EEEEEENS_6half_tENS5_IJlSC_lEEESK_SL_NS4_8TiledMMAINS4_8MMA_AtomIJNS4_4SM904GMMA25MMA_64x16x16_F32F16F16_SSILNSP_5MajorE0ELSR_0ELNSP_7ScaleInE1ELSS_1EEEEEENS4_6LayoutINS5_IJSC_SC_SC_EEENS5_IJNSA_ILi0EEESX_SX_EEEEENS5_IJNS4_10UnderscoreES10_S10_EEEEENS4_13SM90_TMA_LOADENS4_14ComposedLayoutINS4_7SwizzleILi3ELi4ELi3EEENS4_18smem_ptr_flag_bitsILi16EEENSV_INS5_IJNSA_ILi8EEESG_EEENS5_IJSG_SC_EEEEEEEvNS4_8identityENS4_23SM90_TMA_LOAD_MULTICASTES1D_vS1E_EENS_8epilogue10collective6detail29Sm90TmaWarpSpecializedAdapterINS1I_15DefaultEpilogueISK_SL_SL_NS1H_6thread17LinearCombinationISK_Li1EffLNS1M_9ScaleType4KindE0ELNS_15FloatRoundStyleE2ESK_EENS1_15EpilogueDefaultEEEEEvvEEEEvNT_6ParamsE)
        /*02c8*/ 	.short	0x0210
        /*02ca*/ 	.short	0x0470


	//----- nvinfo : EIATTR_SW_WAR
	.align		4
.L_43:
        /*02cc*/ 	.byte	0x04, 0x36
        /*02ce*/ 	.short	(.L_45 - .L_44)
.L_44:
        /*02d0*/ 	.word	0x00000008
.L_45:


//--------------------- .nv.callgraph             --------------------------
	.section	.nv.callgraph,"",@"SHT_CUDA_CALLGRAPH"
	.align	4
	.sectionentsize	8
	.align		4
        /*0000*/ 	.word	0x00000000
	.align		4
        /*0004*/ 	.word	0xffffffff
	.align		4
        /*0008*/ 	.word	index@(_ZN7cutlass13device_kernelINS_4gemm6kernel13GemmUniversalIN4cute5tupleIJiiiiEEENS1_10collective13CollectiveMmaINS1_34MainloopSm90TmaGmmaWarpSpecializedILi2ENS5_IJNS4_1CILi2EEENSA_ILi1EEESC_EEENS1_32KernelTmaWarpSpecializedPingpongEEENS5_IJNSA_ILi64EEENSA_ILi112EEENSA_ILi256EEEEEENS_6half_tENS5_IJlSC_lEEESK_SL_NS4_8TiledMMAINS4_8MMA_AtomIJNS4_4SM904GMMA25MMA_64x16x16_F32F16F16_SSILNSP_5MajorE0ELSR_0ELNSP_7ScaleInE1ELSS_1EEEEEENS4_6LayoutINS5_IJSC_SC_SC_EEENS5_IJNSA_ILi0EEESX_SX_EEEEENS5_IJNS4_10UnderscoreES10_S10_EEEEENS4_13SM90_TMA_LOADENS4_14ComposedLayoutINS4_7SwizzleILi3ELi4ELi3EEENS4_18smem_ptr_flag_bitsILi16EEENSV_INS5_IJNSA_ILi8EEESG_EEENS5_IJSG_SC_EEEEEEEvNS4_8identityENS4_23SM90_TMA_LOAD_MULTICASTES1D_vS1E_EENS_8epilogue10collective6detail29Sm90TmaWarpSpecializedAdapterINS1I_15DefaultEpilogueISK_SL_SL_NS1H_6thread17LinearCombinationISK_Li1EffLNS1M_9ScaleType4KindE0ELNS_15FloatRoundStyleE2ESK_EENS1_15EpilogueDefaultEEEEEvvEEEEvNT_6ParamsE)
	.align		4
        /*000c*/ 	.word	index@(__assertfail)
	.align		4
        /*0010*/ 	.word	0x00000000
	.align		4
        /*0014*/ 	.word	0xfffffffe
	.align		4
        /*0018*/ 	.word	0x00000000
	.align		4
        /*001c*/ 	.word	0xfffffffd
	.align		4
        /*0020*/ 	.word	0x00000000
	.align		4
        /*0024*/ 	.word	0xfffffffc


//--------------------- .nv.constant4             --------------------------
	.section	.nv.constant4,"a",@progbits
	.align	8
	.align		8
.nv.constant4:
        /*0000*/ 	.dword	__assertfail
	.align		8
        /*0008*/ 	.dword	__unnamed_1
	.align		8
        /*0010*/ 	.dword	_ZN40_INTERNAL_80a82dc9_4_k_cu_7426da8d_174904cuda3std3__45__cpo5beginE
	.align		8
        /*0018*/ 	.dword	_ZN40_INTERNAL_80a82dc9_4_k_cu_7426da8d_174904cuda3std3__45__cpo3endE
	.align		8
        /*0020*/ 	.dword	_ZN40_INTERNAL_80a82dc9_4_k_cu_7426da8d_174904cuda3std3__45__cpo6cbeginE
	.align		8
        /*0028*/ 	.dword	_ZN40_INTERNAL_80a82dc9_4_k_cu_7426da8d_174904cuda3std3__45__cpo4cendE
	.align		8
        /*0030*/ 	.dword	_ZN40_INTERNAL_80a82dc9_4_k_cu_7426da8d_174904cuda3std3__442_GLOBAL__N__80a82dc9_4_k_cu_7426da8d_174906ignoreE
	.align		8
        /*0038*/ 	.dword	_ZN40_INTERNAL_80a82dc9_4_k_cu_7426da8d_174904cuda3std3__419piecewise_constructE
	.align		8
        /*0040*/ 	.dword	_ZN40_INTERNAL_80a82dc9_4_k_cu_7426da8d_174904cuda3std3__48in_placeE
	.align		8
        /*0048*/ 	.dword	_ZN40_INTERNAL_80a82dc9_4_k_cu_7426da8d_174904cuda3std6ranges3__45__cpo4swapE
	.align		8
        /*0050*/ 	.dword	_ZN40_INTERNAL_80a82dc9_4_k_cu_7426da8d_174904cuda3std6ranges3__45__cpo9iter_moveE
	.align		8
        /*0058*/ 	.dword	_ZN40_INTERNAL_80a82dc9_4_k_cu_7426da8d_174904cute7productE
	.align		8
        /*0060*/ 	.dword	_ZN40_INTERNAL_80a82dc9_4_k_cu_7426da8d_174904cute1_E
	.align		8
        /*0068*/ 	.dword	$str$22
	.align		8
        /*0070*/ 	.dword	$str$23


//--------------------- .text._ZN7cutlass13device_kernelINS_4gemm6kernel13GemmUniversalIN4cute5tupleIJiiiiEEENS1_10collective13CollectiveMmaINS1_34MainloopSm90TmaGmmaWarpSpecializedILi2ENS5_IJNS4_1CILi2EEENSA_ILi1EEESC_EEENS1_32KernelTmaWarpSpecializedPingpongEEENS5_IJNSA_ILi64EEENSA_ILi112EEENSA_ILi256EEEEEENS_6half_tENS5_IJlSC_lEEESK_SL_NS4_8TiledMMAINS4_8MMA_AtomIJNS4_4SM904GMMA25MMA_64x16x16_F32F16F16_SSILNSP_5MajorE0ELSR_0ELNSP_7ScaleInE1ELSS_1EEEEEENS4_6LayoutINS5_IJSC_SC_SC_EEENS5_IJNSA_ILi0EEESX_SX_EEEEENS5_IJNS4_10UnderscoreES10_S10_EEEEENS4_13SM90_TMA_LOADENS4_14ComposedLayoutINS4_7SwizzleILi3ELi4ELi3EEENS4_18smem_ptr_flag_bitsILi16EEENSV_INS5_IJNSA_ILi8EEESG_EEENS5_IJSG_SC_EEEEEEEvNS4_8identityENS4_23SM90_TMA_LOAD_MULTICASTES1D_vS1E_EENS_8epilogue10collective6detail29Sm90TmaWarpSpecializedAdapterINS1I_15DefaultEpilogueISK_SL_SL_NS1H_6thread17LinearCombinationISK_Li1EffLNS1M_9ScaleType4KindE0ELNS_15FloatRoundStyleE2ESK_EENS1_15EpilogueDefaultEEEEEvvEEEEvNT_6ParamsE --------------------------
	.section	.text._ZN7cutlass13device_kernelINS_4gemm6kernel13GemmUniversalIN4cute5tupleIJiiiiEEENS1_10collective13CollectiveMmaINS1_34MainloopSm90TmaGmmaWarpSpecializedILi2ENS5_IJNS4_1CILi2EEENSA_ILi1EEESC_EEENS1_32KernelTmaWarpSpecializedPingpongEEENS5_IJNSA_ILi64EEENSA_ILi112EEENSA_ILi256EEEEEENS_6half_tENS5_IJlSC_lEEESK_SL_NS4_8TiledMMAINS4_8MMA_AtomIJNS4_4SM904GMMA25MMA_64x16x16_F32F16F16_SSILNSP_5MajorE0ELSR_0ELNSP_7ScaleInE1ELSS_1EEEEEENS4_6LayoutINS5_IJSC_SC_SC_EEENS5_IJNSA_ILi0EEESX_SX_EEEEENS5_IJNS4_10UnderscoreES10_S10_EEEEENS4_13SM90_TMA_LOADENS4_14ComposedLayoutINS4_7SwizzleILi3ELi4ELi3EEENS4_18smem_ptr_flag_bitsILi16EEENSV_INS5_IJNSA_ILi8EEESG_EEENS5_IJSG_SC_EEEEEEEvNS4_8identityENS4_23SM90_TMA_LOAD_MULTICASTES1D_vS1E_EENS_8epilogue10collective6detail29Sm90TmaWarpSpecializedAdapterINS1I_15DefaultEpilogueISK_SL_SL_NS1H_6thread17LinearCombinationISK_Li1EffLNS1M_9ScaleType4KindE0ELNS_15FloatRoundStyleE2ESK_EENS1_15EpilogueDefaultEEEEEvvEEEEvNT_6ParamsE,"ax",@progbits
	.align	128
.text._ZN7cutlass13device_kernelINS_4gemm6kernel13GemmUniversalIN4cute5tupleIJiiiiEEENS1_10collective13CollectiveMmaINS1_34MainloopSm90TmaGmmaWarpSpecializedILi2ENS5_IJNS4_1CILi2EEENSA_ILi1EEESC_EEENS1_32KernelTmaWarpSpecializedPingpongEEENS5_IJNSA_ILi64EEENSA_ILi112EEENSA_ILi256EEEEEENS_6half_tENS5_IJlSC_lEEESK_SL_NS4_8TiledMMAINS4_8MMA_AtomIJNS4_4SM904GMMA25MMA_64x16x16_F32F16F16_SSILNSP_5MajorE0ELSR_0ELNSP_7ScaleInE1ELSS_1EEEEEENS4_6LayoutINS5_IJSC_SC_SC_EEENS5_IJNSA_ILi0EEESX_SX_EEEEENS5_IJNS4_10UnderscoreES10_S10_EEEEENS4_13SM90_TMA_LOADENS4_14ComposedLayoutINS4_7SwizzleILi3ELi4ELi3EEENS4_18smem_ptr_flag_bitsILi16EEENSV_INS5_IJNSA_ILi8EEESG_EEENS5_IJSG_SC_EEEEEEEvNS4_8identityENS4_23SM90_TMA_LOAD_MULTICASTES1D_vS1E_EENS_8epilogue10collective6detail29Sm90TmaWarpSpecializedAdapterINS1I_15DefaultEpilogueISK_SL_SL_NS1H_6thread17LinearCombinationISK_Li1EffLNS1M_9ScaleType4KindE0ELNS_15FloatRoundStyleE2ESK_EENS1_15EpilogueDefaultEEEEEvvEEEEvNT_6ParamsE:
        .type           _ZN7cutlass13device_kernelINS_4gemm6kernel13GemmUniversalIN4cute5tupleIJiiiiEEENS1_10collective13CollectiveMmaINS1_34MainloopSm90TmaGmmaWarpSpecializedILi2ENS5_IJNS4_1CILi2EEENSA_ILi1EEESC_EEENS1_32KernelTmaWarpSpecializedPingpongEEENS5_IJNSA_ILi64EEENSA_ILi112EEENSA_ILi256EEEEEENS_6half_tENS5_IJlSC_lEEESK_SL_NS4_8TiledMMAINS4_8MMA_AtomIJNS4_4SM904GMMA25MMA_64x16x16_F32F16F16_SSILNSP_5MajorE0ELSR_0ELNSP_7ScaleInE1ELSS_1EEEEEENS4_6LayoutINS5_IJSC_SC_SC_EEENS5_IJNSA_ILi0EEESX_SX_EEEEENS5_IJNS4_10UnderscoreES10_S10_EEEEENS4_13SM90_TMA_LOADENS4_14ComposedLayoutINS4_7SwizzleILi3ELi4ELi3EEENS4_18smem_ptr_flag_bitsILi16EEENSV_INS5_IJNSA_ILi8EEESG_EEENS5_IJSG_SC_EEEEEEEvNS4_8identityENS4_23SM90_TMA_LOAD_MULTICASTES1D_vS1E_EENS_8epilogue10collective6detail29Sm90TmaWarpSpecializedAdapterINS1I_15DefaultEpilogueISK_SL_SL_NS1H_6thread17LinearCombinationISK_Li1EffLNS1M_9ScaleType4KindE0ELNS_15FloatRoundStyleE2ESK_EENS1_15EpilogueDefaultEEEEEvvEEEEvNT_6ParamsE,@function
        .size           _ZN7cutlass13device_kernelINS_4gemm6kernel13GemmUniversalIN4cute5tupleIJiiiiEEENS1_10collective13CollectiveMmaINS1_34MainloopSm90TmaGmmaWarpSpecializedILi2ENS5_IJNS4_1CILi2EEENSA_ILi1EEESC_EEENS1_32KernelTmaWarpSpecializedPingpongEEENS5_IJNSA_ILi64EEENSA_ILi112EEENSA_ILi256EEEEEENS_6half_tENS5_IJlSC_lEEESK_SL_NS4_8TiledMMAINS4_8MMA_AtomIJNS4_4SM904GMMA25MMA_64x16x16_F32F16F16_SSILNSP_5MajorE0ELSR_0ELNSP_7ScaleInE1ELSS_1EEEEEENS4_6LayoutINS5_IJSC_SC_SC_EEENS5_IJNSA_ILi0EEESX_SX_EEEEENS5_IJNS4_10UnderscoreES10_S10_EEEEENS4_13SM90_TMA_LOADENS4_14ComposedLayoutINS4_7SwizzleILi3ELi4ELi3EEENS4_18smem_ptr_flag_bitsILi16EEENSV_INS5_IJNSA_ILi8EEESG_EEENS5_IJSG_SC_EEEEEEEvNS4_8identityENS4_23SM90_TMA_LOAD_MULTICASTES1D_vS1E_EENS_8epilogue10collective6detail29Sm90TmaWarpSpecializedAdapterINS1I_15DefaultEpilogueISK_SL_SL_NS1H_6thread17LinearCombinationISK_Li1EffLNS1M_9ScaleType4KindE0ELNS_15FloatRoundStyleE2ESK_EENS1_15EpilogueDefaultEEEEEvvEEEEvNT_6ParamsE,(.L_x_180 - _ZN7cutlass13device_kernelINS_4gemm6kernel13GemmUniversalIN4cute5tupleIJiiiiEEENS1_10collective13CollectiveMmaINS1_34MainloopSm90TmaGmmaWarpSpecializedILi2ENS5_IJNS4_1CILi2EEENSA_ILi1EEESC_EEENS1_32KernelTmaWarpSpecializedPingpongEEENS5_IJNSA_ILi64EEENSA_ILi112EEENSA_ILi256EEEEEENS_6half_tENS5_IJlSC_lEEESK_SL_NS4_8TiledMMAINS4_8MMA_AtomIJNS4_4SM904GMMA25MMA_64x16x16_F32F16F16_SSILNSP_5MajorE0ELSR_0ELNSP_7ScaleInE1ELSS_1EEEEEENS4_6LayoutINS5_IJSC_SC_SC_EEENS5_IJNSA_ILi0EEESX_SX_EEEEENS5_IJNS4_10UnderscoreES10_S10_EEEEENS4_13SM90_TMA_LOADENS4_14ComposedLayoutINS4_7SwizzleILi3ELi4ELi3EEENS4_18smem_ptr_flag_bitsILi16EEENSV_INS5_IJNSA_ILi8EEESG_EEENS5_IJSG_SC_EEEEEEEvNS4_8identityENS4_23SM90_TMA_LOAD_MULTICASTES1D_vS1E_EENS_8epilogue10collective6detail29Sm90TmaWarpSpecializedAdapterINS1I_15DefaultEpilogueISK_SL_SL_NS1H_6thread17LinearCombinationISK_Li1EffLNS1M_9ScaleType4KindE0ELNS_15FloatRoundStyleE2ESK_EENS1_15EpilogueDefaultEEEEEvvEEEEvNT_6ParamsE)
        .other          _ZN7cutlass13device_kernelINS_4gemm6kernel13GemmUniversalIN4cute5tupleIJiiiiEEENS1_10collective13CollectiveMmaINS1_34MainloopSm90TmaGmmaWarpSpecializedILi2ENS5_IJNS4_1CILi2EEENSA_ILi1EEESC_EEENS1_32KernelTmaWarpSpecializedPingpongEEENS5_IJNSA_ILi64EEENSA_ILi112EEENSA_ILi256EEEEEENS_6half_tENS5_IJlSC_lEEESK_SL_NS4_8TiledMMAINS4_8MMA_AtomIJNS4_4SM904GMMA25MMA_64x16x16_F32F16F16_SSILNSP_5MajorE0ELSR_0ELNSP_7ScaleInE1ELSS_1EEEEEENS4_6LayoutINS5_IJSC_SC_SC_EEENS5_IJNSA_ILi0EEESX_SX_EEEEENS5_IJNS4_10UnderscoreES10_S10_EEEEENS4_13SM90_TMA_LOADENS4_14ComposedLayoutINS4_7SwizzleILi3ELi4ELi3EEENS4_18smem_ptr_flag_bitsILi16EEENSV_INS5_IJNSA_ILi8EEESG_EEENS5_IJSG_SC_EEEEEEEvNS4_8identityENS4_23SM90_TMA_LOAD_MULTICASTES1D_vS1E_EENS_8epilogue10collective6detail29Sm90TmaWarpSpecializedAdapterINS1I_15DefaultEpilogueISK_SL_SL_NS1H_6thread17LinearCombinationISK_Li1EffLNS1M_9ScaleType4KindE0ELNS_15FloatRoundStyleE2ESK_EENS1_15EpilogueDefaultEEEEEvvEEEEvNT_6ParamsE,@"STO_CUDA_ENTRY STV_DEFAULT"
_ZN7cutlass13device_kernelINS_4gemm6kernel13GemmUniversalIN4cute5tupleIJiiiiEEENS1_10collective13CollectiveMmaINS1_34MainloopSm90TmaGmmaWarpSpecializedILi2ENS5_IJNS4_1CILi2EEENSA_ILi1EEESC_EEENS1_32KernelTmaWarpSpecializedPingpongEEENS5_IJNSA_ILi64EEENSA_ILi112EEENSA_ILi256EEEEEENS_6half_tENS5_IJlSC_lEEESK_SL_NS4_8TiledMMAINS4_8MMA_AtomIJNS4_4SM904GMMA25MMA_64x16x16_F32F16F16_SSILNSP_5MajorE0ELSR_0ELNSP_7ScaleInE1ELSS_1EEEEEENS4_6LayoutINS5_IJSC_SC_SC_EEENS5_IJNSA_ILi0EEESX_SX_EEEEENS5_IJNS4_10UnderscoreES10_S10_EEEEENS4_13SM90_TMA_LOADENS4_14ComposedLayoutINS4_7SwizzleILi3ELi4ELi3EEENS4_18smem_ptr_flag_bitsILi16EEENSV_INS5_IJNSA_ILi8EEESG_EEENS5_IJSG_SC_EEEEEEEvNS4_8identityENS4_23SM90_TMA_LOAD_MULTICASTES1D_vS1E_EENS_8epilogue10collective6detail29Sm90TmaWarpSpecializedAdapterINS1I_15DefaultEpilogueISK_SL_SL_NS1H_6thread17LinearCombinationISK_Li1EffLNS1M_9ScaleType4KindE0ELNS_15FloatRoundStyleE2ESK_EENS1_15EpilogueDefaultEEEEEvvEEEEvNT_6ParamsE:
[----:B------:R-:W0:Y:S01]  /*0000*/  LDC R1, c[0x0][0x28] ;  /* 0x00000a00ff017b82 */ /* 0x000e220000000800 */
[----:B------:R-:W1:Y:S01]  /*0010*/  S2R R3, SR_TID.X ;  /* 0x0000000000037919 */ /* 0x000e620000002100 */
[----:B------:R-:W-:Y:S01]  /*0020*/  ELECT P0, URZ, PT ;  /* 0x00000000003f782f */ /* 0x000fe20003800000 */
[----:B------:R-:W-:Y:S01]  /*0030*/  BSSY B0, `(.L_x_0) ;  /* 0x0000014000007945 */ /* 0x000fe20003800000 */
[--C-:B-1----:R-:W-:Y:S02]  /*0040*/  SHF.R.U32.HI R0, RZ, 0x5, R3.reuse ;  /* 0x00000005ff007819 */ /* 0x102fe40000011603 */
[----:B------:R-:W-:-:S03]  /*0050*/  SHF.R.U32.HI R5, RZ, 0x7, R3 ;  /* 0x00000007ff057819 */ /* 0x000fc60000011603 */
[----:B------:R-:W1:Y:S02]  /*0060*/  SHFL.IDX PT, R2, R0, RZ, 0x1f ;  /* 0x00001fff00027589 */ /* 0x000e6400000e0000 */
[----:B-1----:R-:W-:Y:S02]  /*0070*/  R2UR UR6, R2 ;  /* 0x00000000020672ca */ /* 0x002fe400000e0000 */
[----:B------:R1:W2:Y:S11]  /*0080*/  SHFL.IDX PT, R2, R5, RZ, 0x1f ;  /* 0x00001fff05027589 */ /* 0x0002b600000e0000 */
[----:B------:R-:W-:-:S02]  /*0090*/  USHF.R.S32.HI UR4, URZ, 0x1f, UR6 ;  /* 0x0000001f3f047899 */ /* 0x000fc40008011406 */
[----:B------:R-:W-:Y:S02]  /*00a0*/  ISETP.NE.OR P0, PT, RZ, UR6, !P0 ;  /* 0x00000006ff007c0c */ /* 0x000fe4000c705670 */
[----:B------:R-:W-:-:S04]  /*00b0*/  ULEA.HI UR4, UR4, UR6, URZ, 0x2 ;  /* 0x0000000604047291 */ /* 0x000fc8000f8f103f */
[----:B------:R-:W-:-:S04]  /*00c0*/  ULOP3.LUT UR4, UR4, 0xfffffffc, URZ, 0xc0, !UPT ;  /* 0xfffffffc04047892 */ /* 0x000fc8000f8ec03f */
[----:B------:R-:W-:-:S03]  /*00d0*/  UIADD3 UR6, UR6, -UR4, URZ ;  /* 0x8000000406067290 */ /* 0x000fc6000fffe03f */
[----:B012---:R-:W-:Y:S09]  /*00e0*/  @P0 BRA `(.L_x_1) ;  /* 0x0000000000200947 */ /* 0x007ff20003800000 */
[----:B------:R-:W-:Y:S02]  /*00f0*/  ULDC.64 UR4, c[0x0][0x198] ;  /* 0x0000660000047ab9 */ /* 0x000fe40000000a00 */
[----:B------:R-:W-:Y:S02]  /*0100*/  UIADD3 UR8, UP0, UR4, 0xf0, URZ ;  /* 0x000000f004087890 */ /* 0x000fe4000ff1e03f */
[----:B------:R-:W-:Y:S02]  /*0110*/  UIADD3 UR4, UP1, UR4, 0x1f0, URZ ;  /* 0x000001f004047890 */ /* 0x000fe4000ff3e03f */
[----:B------:R-:W-:Y:S02]  /*0120*/  UIADD3.X UR9, URZ, UR5, URZ, UP0, !UPT ;  /* 0x000000053f097290 */ /* 0x000fe400087fe43f */
[----:B------:R-:W-:-:S07]  /*0130*/  UIADD3.X UR5, URZ, UR5, URZ, UP1, !UPT ;  /* 0x000000053f057290 */ /* 0x000fce0008ffe43f */
[----:B------:R0:W-:Y:S02]  /*0140*/  UTMACCTL.PF [UR8] ;  /* 0x00000000080079b9 */ /* 0x0001e40008040000 */
[----:B------:R0:W-:Y:S02]  /*0150*/  UTMACCTL.PF [UR4] ;  /* 0x00000000040079b9 */ /* 0x0001e40008040000 */
[----:B0-----:R-:W-:Y:S01]  /*0160*/  NOP ;  /* 0x0000000000007918 */ /* 0x001fe20000000000 */
.L_x_1:
[----:B------:R-:W-:Y:S05]  /*0170*/  BSYNC B0 ;  /* 0x0000000000007941 */ /* 0x000fea0003800000 */
.L_x_0:
[----:B------:R-:W0:Y:S01]  /*0180*/  SHFL.IDX PT, R6, R0, RZ, 0x1f ;  /* 0x00001fff00067589 */ /* 0x000e2200000e0000 */
[----:B------:R-:W-:Y:S01]  /*0190*/  R2UR UR19, R2 ;  /* 0x00000000021372ca */ /* 0x000fe200000e0000 */
[----:B------:R-:W-:-:S04]  /*01a0*/  UISETP.NE.AND UP0, UPT, UR6, 0x3, UPT ;  /* 0x000000030600788c */ /* 0x000fc8000bf05270 */
[----:B------:R-:W-:-:S08]  /*01b0*/  UISETP.EQ.OR UP0, UPT, UR6, URZ, !UP0 ;  /* 0x0000003f0600728c */ /* 0x000fd0000c702670 */
[----:B------:R-:W-:Y:S02]  /*01c0*/  UIADD3 UR14, UR19, -0x1, URZ ;  /* 0xffffffff130e7890 */ /* 0x000fe4000fffe03f */
[----:B------:R-:W-:Y:S02]  /*01d0*/  UISETP.EQ.AND UP0, UPT, UR19, URZ, UP0 ;  /* 0x0000003f1300728c */ /* 0x000fe40008702270 */
[----:B------:R-:W-:Y:S02]  /*01e0*/  UISETP.GE.U32.AND UP1, UPT, UR14, 0x2, UPT ;  /* 0x000000020e00788c */ /* 0x000fe4000bf26070 */
[----:B------:R-:W-:Y:S01]  /*01f0*/  USEL UR39, URZ, 0x1, !UP0 ;  /* 0x000000013f277887 */ /* 0x000fe2000c000000 */
[----:B0-----:R-:W-:-:S03]  /*0200*/  ISETP.NE.AND P0, PT, R6, RZ, PT ;  /* 0x000000ff0600720c */ /* 0x001fc60003f05270 */
[----:B------:R-:W-:-:S10]  /*0210*/  USEL UR39, UR39, 0x2, UP1 ;  /* 0x0000000227277887 */ /* 0x000fd40008800000 */
[----:B------:R-:W-:Y:S05]  /*0220*/  @P0 BRA `(.L_x_2) ;  /* 0x0000000000480947 */ /* 0x000fea0003800000 */
[----:B------:R-:W0:Y:S01]  /*0230*/  S2UR UR7, SR_CgaCtaId ;  /* 0x00000000000779c3 */ /* 0x000e220000008800 */
[----:B------:R-:W-:Y:S01]  /*0240*/  UMOV UR4, 0x400 ;  /* 0x0000040000047882 */ /* 0x000fe20000000000 */
[----:B------:R-:W-:Y:S01]  /*0250*/  UMOV UR5, 0x1 ;  /* 0x0000000100057882 */ /* 0x000fe20000000000 */
[----:B------:R-:W-:Y:S01]  /*0260*/  UMOV UR8, 0x2 ;  /* 0x0000000200087882 */ /* 0x000fe20000000000 */
[----:B------:R-:W-:Y:S01]  /*0270*/  ELECT P0, URZ, PT ;  /* 0x00000000003f782f */ /* 0x000fe20003800000 */
[----:B------:R-:W-:-:S04]  /*0280*/  UIADD3 UR8, -UR8, 0x100000, URZ ;  /* 0x0010000008087890 */ /* 0x000fc8000fffe13f */
[----:B------:R-:W-:Y:S02]  /*0290*/  USHF.L.U32 UR9, UR8, 0xb, URZ ;  /* 0x0000000b08097899 */ /* 0x000fe4000800063f */
[----:B------:R-:W-:Y:S02]  /*02a0*/  USHF.L.U32 UR8, UR8, 0x1, URZ ;  /* 0x0000000108087899 */ /* 0x000fe4000800063f */
[----:B0-----:R-:W-:Y:S02]  /*02b0*/  ULEA UR7, UR7, UR4, 0x18 ;  /* 0x0000000407077291 */ /* 0x001fe4000f8ec03f */
[----:B------:R-:W-:-:S04]  /*02c0*/  UIADD3 UR4, -UR5, 0x100000, URZ ;  /* 0x0010000005047890 */ /* 0x000fc8000fffe13f */
[----:B------:R-:W-:Y:S02]  /*02d0*/  USHF.L.U32 UR5, UR4, 0xb, URZ ;  /* 0x0000000b04057899 */ /* 0x000fe4000800063f */
[----:B------:R-:W-:Y:S01]  /*02e0*/  USHF.L.U32 UR4, UR4, 0x1, URZ ;  /* 0x0000000104047899 */ /* 0x000fe2000800063f */
[----:B------:R-:W0:Y:S11]  /*02f0*/  FENCE.VIEW.ASYNC.S ;  /* 0x00000000000073c6 */ /* 0x000e360000000000 */
[----:B0-----:R0:W1:Y:S01]  /*0300*/  SYNCS.EXCH.64 URZ, [UR7], UR4 ;  /* 0x00000004073f75b2 */ /* 0x0010620008000100 */
[----:B------:R0:W2:Y:S01]  /*0310*/  SYNCS.EXCH.64 URZ, [UR7+0x10], UR8 ;  /* 0x00001008073f75b2 */ /* 0x0000a20008000100 */
[----:B------:R0:W3:Y:S01]  /*0320*/  SYNCS.EXCH.64 URZ, [UR7+0x8], UR4 ;  /* 0x00000804073f75b2 */ /* 0x0000e20008000100 */
[----:B------:R0:W4:Y:S01]  /*0330*/  SYNCS.EXCH.64 URZ, [UR7+0x18], UR8 ;  /* 0x00001808073f75b2 */ /* 0x0001220008000100 */
[----:B------:R-:W-:Y:S01]  /*0340*/  NOP ;  /* 0x0000000000007918 */ /* 0x000fe20000000000 */
.L_x_2:
[----:B------:R-:W5:Y:S01]  /*0350*/  S2UR UR15, SR_CTAID.X ;  /* 0x00000000000f79c3 */ /* 0x000f620000002500 */
[----:B------:R-:W-:Y:S01]  /*0360*/  SHF.R.S32.HI R2, RZ, 0x1f, R3 ;  /* 0x0000001fff027819 */ /* 0x000fe20000011403 */
[----:B------:R-:W1:Y:S01]  /*0370*/  SHFL.IDX PT, R7, R0, RZ, 0x1f ;  /* 0x00001fff00077589 */ /* 0x000e6200000e0000 */
[----:B------:R-:W-:Y:S02]  /*0380*/  ELECT P0, URZ, PT ;  /* 0x00000000003f782f */ /* 0x000fe40003800000 */
[----:B------:R-:W-:Y:S01]  /*0390*/  SHF.R.S32.HI R11, RZ, 0x1f, R6 ;  /* 0x0000001fff0b7819 */ /* 0x000fe20000011406 */
[----:B0-----:R-:W-:Y:S01]  /*03a0*/  ULDC UR4, c[0x0][0x150] ;  /* 0x0000540000047ab9 */ /* 0x001fe20000000800 */
[----:B------:R-:W-:Y:S01]  /*03b0*/  LEA.HI R2, R2, R3, RZ, 0x7 ;  /* 0x0000000302027211 */ /* 0x000fe200078f38ff */
[----:B------:R-:W0:Y:S01]  /*03c0*/  SHFL.IDX PT, R8, R0, RZ, 0x1f ;  /* 0x00001fff00087589 */ /* 0x000e2200000e0000 */
[----:B------:R-:W2:Y:S01]  /*03d0*/  S2UR UR8, SR_CTAID.Y ;  /* 0x00000000000879c3 */ /* 0x000ea20000002600 */
[----:B------:R-:W-:-:S02]  /*03e0*/  ELECT P1, URZ, PT ;  /* 0x00000000003f782f */ /* 0x000fc40003820000 */
[----:B------:R-:W-:Y:S01]  /*03f0*/  LOP3.LUT R2, R2, 0xffffff80, RZ, 0xc0, !PT ;  /* 0xffffff8002027812 */ /* 0x000fe200078ec0ff */
[----:B------:R-:W-:Y:S01]  /*0400*/  ULDC UR7, c[0x0][0x144] ;  /* 0x0000510000077ab9 */ /* 0x000fe20000000800 */
[----:B------:R-:W-:Y:S01]  /*0410*/  LEA.HI R11, R11, R6, RZ, 0x2 ;  /* 0x000000060b0b7211 */ /* 0x000fe200078f10ff */
[----:B------:R-:W-:Y:S01]  /*0420*/  UMOV UR18, 0x80 ;  /* 0x0000008000127882 */ /* 0x000fe20000000000 */
[----:B------:R-:W-:Y:S01]  /*0430*/  NOP ;  /* 0x0000000000007918 */ /* 0x000fe20000000000 */
[----:B------:R-:W-:Y:S01]  /*0440*/  IMAD.IADD R4, R3, 0x1, -R2 ;  /* 0x0000000103047824 */ /* 0x000fe200078e0a02 */
[----:B------:R-:W-:Y:S01]  /*0450*/  LOP3.LUT R11, R11, 0x3ffffffc, RZ, 0xc0, !PT ;  /* 0x3ffffffc0b0b7812 */ /* 0x000fe200078ec0ff */
[----:B------:R-:W-:Y:S01]  /*0460*/  NOP ;  /* 0x0000000000007918 */ /* 0x000fe20000000000 */
[----:B------:R-:W-:Y:S01]  /*0470*/  ULDC UR17, c[0x0][0x148] ;  /* 0x0000520000117ab9 */ /* 0x000fe20000000800 */
[----:B------:R-:W-:Y:S01]  /*0480*/  IMAD.MOV.U32 R23, RZ, RZ, 0x1 ;  /* 0x00000001ff177424 */ /* 0x000fe200078e00ff */
[----:B------:R-:W-:Y:S01]  /*0490*/  SHF.R.S32.HI R9, RZ, 0x1f, R4 ;  /* 0x0000001fff097819 */ /* 0x000fe20000011404 */
[----:B------:R-:W-:Y:S01]  /*04a0*/  IMAD.IADD R11, R6, 0x1, -R11 ;  /* 0x00000001060b7824 */ /* 0x000fe200078e0a0b */
[----:B------:R-:W3:Y:S01]  /*04b0*/  SHFL.IDX PT, R5, R5, RZ, 0x1f ;  /* 0x00001fff05057589 */ /* 0x000ee200000e0000 */
[----:B------:R-:W-:-:S02]  /*04c0*/  ISETP.NE.AND P2, PT, RZ, UR19, PT ;  /* 0x00000013ff007c0c */ /* 0x000fc4000bf45270 */
[----:B-----5:R-:W-:Y:S02]  /*04d0*/  I2FP.F32.U32 R10, UR15 ;  /* 0x0000000f000a7c45 */ /* 0x020fe40008201000 */
[----:B------:R-:W-:Y:S02]  /*04e0*/  LEA.HI R2, R9, R4, RZ, 0x3 ;  /* 0x0000000409027211 */ /* 0x000fe400078f18ff */
[----:B-1----:R-:W-:Y:S01]  /*04f0*/  ISETP.NE.OR P0, PT, R7, RZ, !P0 ;  /* 0x000000ff0700720c */ /* 0x002fe20004705670 */
[----:B------:R-:W-:Y:S01]  /*0500*/  FMUL R10, R10, UR4 ;  /* 0x000000040a0a7c20 */ /* 0x000fe20008400000 */
[--C-:B------:R-:W-:Y:S01]  /*0510*/  SHF.R.S32.HI R7, RZ, 0x3, R2.reuse ;  /* 0x00000003ff077819 */ /* 0x100fe20000011402 */
[----:B------:R-:W-:Y:S01]  /*0520*/  ULDC UR4, c[0x0][0x154] ;  /* 0x0000550000047ab9 */ /* 0x000fe20000000800 */
[----:B------:R-:W-:Y:S02]  /*0530*/  SHF.R.S32.HI R2, RZ, 0x1f, R2 ;  /* 0x0000001fff027819 */ /* 0x000fe40000011402 */
[----:B0-----:R-:W-:Y:S01]  /*0540*/  ISETP.NE.OR P1, PT, R8, RZ, !P1 ;  /* 0x000000ff0800720c */ /* 0x001fe20004f25670 */
[----:B------:R-:W0:Y:S01]  /*0550*/  F2I.U32.TRUNC.NTZ R10, R10 ;  /* 0x0000000a000a7305 */ /* 0x000e22000020f000 */
[----:B------:R-:W-:-:S02]  /*0560*/  LEA.HI R2, R2, R7, RZ, 0x2 ;  /* 0x0000000702027211 */ /* 0x000fc400078f10ff */
[----:B--2---:R-:W-:Y:S02]  /*0570*/  I2FP.F32.U32 R0, UR8 ;  /* 0x0000000800007c45 */ /* 0x004fe40008201000 */
[----:B------:R-:W-:Y:S01]  /*0580*/  LOP3.LUT R2, R2, 0xfffffffc, RZ, 0xc0, !PT ;  /* 0xfffffffc02027812 */ /* 0x000fe200078ec0ff */
[----:B------:R-:W-:Y:S02]  /*0590*/  VOTEU.ALL UP0, P0 ;  /* 0x00000000003f7886 */ /* 0x000fe40000000000 */
[----:B------:R-:W-:Y:S02]  /*05a0*/  FMUL R6, R0, UR4 ;  /* 0x0000000400067c20 */ /* 0x000fe40008400000 */
[----:B------:R-:W-:Y:S01]  /*05b0*/  IMAD.IADD R2, R7, 0x1, -R2 ;  /* 0x0000000107027824 */ /* 0x000fe200078e0a02 */
[----:B------:R-:W1:Y:S01]  /*05c0*/  @!UP0 S2UR UR11, SR_CgaCtaId ;  /* 0x00000000000b89c3 */ /* 0x000e620000008800 */
[----:B------:R-:W-:Y:S01]  /*05d0*/  VOTEU.ALL UP1, P1 ;  /* 0x00000000003f7886 */ /* 0x000fe20000820000 */
[----:B------:R-:W-:Y:S01]  /*05e0*/  @!UP0 UMOV UR10, 0x400 ;  /* 0x00000400000a8882 */ /* 0x000fe20000000000 */
[----:B------:R-:W-:Y:S01]  /*05f0*/  IMAD R2, R11, 0x4, R2 ;  /* 0x000000040b027824 */ /* 0x000fe200078e0202 */
[----:B0-----:R-:W-:Y:S01]  /*0600*/  R2UR UR4, R10 ;  /* 0x000000000a0472ca */ /* 0x001fe200000e0000 */
[----:B------:R-:W0:Y:S01]  /*0610*/  F2I.U32.TRUNC.NTZ R6, R6 ;  /* 0x0000000600067305 */ /* 0x000e22000020f000 */
[----:B------:R-:W-:Y:S01]  /*0620*/  @!UP1 UMOV UR13, 0x400 ;  /* 0x00000400000d9882 */ /* 0x000fe20000000000 */
[C---:B------:R-:W-:Y:S01]  /*0630*/  IMAD.SHL.U32 R7, R2.reuse, 0x4, RZ ;  /* 0x0000000402077824 */ /* 0x040fe200078e00ff */
[----:B------:R-:W-:Y:S01]  /*0640*/  LEA.HI R0, R2, R2, RZ, 0x1 ;  /* 0x0000000202007211 */ /* 0x000fe200078f08ff */
[----:B------:R-:W2:Y:S01]  /*0650*/  @!UP1 S2UR UR16, SR_CgaCtaId ;  /* 0x00000000001099c3 */ /* 0x000ea20000008800 */
[----:B------:R-:W-:Y:S01]  /*0660*/  VOTEU.ALL UP2, P1 ;  /* 0x00000000003f7886 */ /* 0x000fe20000840000 */
[----:B------:R-:W-:Y:S01]  /*0670*/  VOTEU.ALL UP3, P1 ;  /* 0x00000000003f7886 */ /* 0x000fe20000860000 */
[----:B------:R-:W-:Y:S01]  /*0680*/  LOP3.LUT R11, R0, 0xfffffffe, RZ, 0xc0, !PT ;  /* 0xfffffffe000b7812 */ /* 0x000fe200078ec0ff */
[----:B------:R-:W-:Y:S01]  /*0690*/  VOTEU.ALL UP4, P1 ;  /* 0x00000000003f7886 */ /* 0x000fe20000880000 */
[----:B------:R-:W-:Y:S01]  /*06a0*/  LOP3.LUT R22, R2, 0xc, R7, 0x78, !PT ;  /* 0x0000000c02167812 */ /* 0x000fe200078e7807 */
[----:B------:R-:W-:-:S02]  /*06b0*/  VOTEU.ALL UP5, P1 ;  /* 0x00000000003f7886 */ /* 0x000fc400008a0000 */
[----:B------:R-:W-:Y:S01]  /*06c0*/  IMAD.IADD R11, R2, 0x1, -R11 ;  /* 0x00000001020b7824 */ /* 0x000fe200078e0a0b */
[----:B------:R-:W-:Y:S01]  /*06d0*/  UIADD3 UR4, -UR4, URZ, URZ ;  /* 0x0000003f04047290 */ /* 0x000fe2000fffe13f */
[----:B------:R-:W5:Y:S01]  /*06e0*/  LDC R2, c[0x0][0x140] ;  /* 0x00005000ff027b82 */ /* 0x000f620000000800 */
[----:B0-----:R-:W-:Y:S02]  /*06f0*/  R2UR UR9, R6 ;  /* 0x00000000060972ca */ /* 0x001fe400000e0000 */
[----:B------:R-:W-:Y:S02]  /*0700*/  UIMAD UR7, UR7, UR4, UR15 ;  /* 0x00000004070772a4 */ /* 0x000fe4000f8e020f */
[----:B-1----:R-:W-:Y:S01]  /*0710*/  @!UP0 ULEA UR12, UR11, UR10, 0x18 ;  /* 0x0000000a0b0c8291 */ /* 0x002fe2000f8ec03f */
[----:B------:R-:W-:Y:S01]  /*0720*/  UMOV UR4, 0x20 ;  /* 0x0000002000047882 */ /* 0x000fe20000000000 */
[----:B------:R-:W-:-:S04]  /*0730*/  @!UP1 UIADD3 UR10, -UR18, 0x100000, URZ ;  /* 0x00100000120a9890 */ /* 0x000fc8000fffe13f */
[----:B------:R-:W-:Y:S02]  /*0740*/  @!UP1 USHF.L.U32 UR11, UR10, 0xb, URZ ;  /* 0x0000000b0a0b9899 */ /* 0x000fe4000800063f */
[----:B------:R-:W-:Y:S01]  /*0750*/  @!UP1 USHF.L.U32 UR10, UR10, 0x1, URZ ;  /* 0x000000010a0a9899 */ /* 0x000fe2000800063f */
[----:B------:R-:W-:Y:S01]  /*0760*/  ISETP.NE.AND P3, PT, R11, UR7, PT ;  /* 0x000000070b007c0c */ /* 0x000fe2000bf65270 */
[----:B------:R-:W-:-:S04]  /*0770*/  @!UP0 UIADD3 UR4, -UR4, 0x100000, URZ ;  /* 0x0010000004048890 */ /* 0x000fc8000fffe13f */
[----:B------:R-:W-:Y:S02]  /*0780*/  @!UP0 USHF.L.U32 UR5, UR4, 0xb, URZ ;  /* 0x0000000b04058899 */ /* 0x000fe4000800063f */
[----:B------:R-:W-:Y:S01]  /*0790*/  @!UP0 USHF.L.U32 UR4, UR4, 0x1, URZ ;  /* 0x0000000104048899 */ /* 0x000fe2000800063f */
[----:B------:R-:W-:Y:S01]  /*07a0*/  VOTEU.ALL UP0, P0 ;  /* 0x00000000003f7886 */ /* 0x000fe20000000000 */
[----:B--2---:R-:W-:Y:S01]  /*07b0*/  @!UP1 ULEA UR13, UR16, UR13, 0x18 ;  /* 0x0000000d100d9291 */ /* 0x004fe2000f8ec03f */
[----:B------:R-:W-:Y:S01]  /*07c0*/  VOTEU.ALL UP1, P0 ;  /* 0x00000000003f7886 */ /* 0x000fe20000020000 */
[----:B------:R-:W-:Y:S01]  /*07d0*/  UIADD3 UR9, -UR9, URZ, URZ ;  /* 0x0000003f09097290 */ /* 0x000fe2000fffe13f */
[----:B------:R-:W-:Y:S01]  /*07e0*/  LOP3.LUT P0, RZ, R4, 0x7, RZ, 0xc0, !PT ;  /* 0x0000000704ff7812 */ /* 0x000fe2000780c0ff */
[----:B------:R-:W0:Y:S06]  /*07f0*/  FENCE.VIEW.ASYNC.S ;  /* 0x00000000000073c6 */ /* 0x000e2c0000000000 */
[----:B0-----:R-:W0:Y:S01]  /*0800*/  @!UP0 SYNCS.EXCH.64 URZ, [UR12+0x50], UR4 ;  /* 0x000050040c3f85b2 */ /* 0x001e220008000100 */
[----:B------:R-:W-:-:S02]  /*0810*/  @P3 LEA.HI R0, R22, R22, RZ, 0x1 ;  /* 0x0000001616003211 */ /* 0x000fc400078f08ff */
[----:B-----5:R-:W-:Y:S02]  /*0820*/  ISETP.EQ.U32.AND P1, PT, R2, 0x1, PT ;  /* 0x000000010200780c */ /* 0x020fe40003f22070 */
[----:B------:R-:W-:Y:S02]  /*0830*/  @P3 SHF.R.S32.HI R0, RZ, 0x1, R0 ;  /* 0x00000001ff003819 */ /* 0x000fe40000011400 */
[----:B------:R-:W-:Y:S01]  /*0840*/  ISETP.LT.U32.AND P0, PT, R22, 0x2, !P0 ;  /* 0x000000021600780c */ /* 0x000fe20004701070 */
[----:B------:R1:W2:Y:S01]  /*0850*/  @!UP1 SYNCS.EXCH.64 URZ, [UR12+0x58], UR4 ;  /* 0x000058040c3f95b2 */ /* 0x0002a20008000100 */
[----:B------:R-:W-:Y:S01]  /*0860*/  NOP ;  /* 0x0000000000007918 */ /* 0x000fe20000000000 */
[----:B-1----:R-:W-:Y:S01]  /*0870*/  UIMAD UR4, UR17, UR9, UR8 ;  /* 0x00000009110472a4 */ /* 0x002fe2000f8e0208 */
[----:B------:R1:W0:Y:S05]  /*0880*/  @!UP2 SYNCS.EXCH.64 URZ, [UR13+0x30], UR10 ;  /* 0x0000300a0d3fa5b2 */ /* 0x00022a0008000100 */
[----:B------:R-:W-:-:S02]  /*0890*/  @P3 ISETP.NE.AND P4, PT, R0, UR4, PT ;  /* 0x0000000400003c0c */ /* 0x000fc4000bf85270 */
[----:B------:R-:W-:Y:S02]  /*08a0*/  SEL R0, RZ, 0x1, !P0 ;  /* 0x00000001ff007807 */ /* 0x000fe40004000000 */
[----:B------:R-:W-:-:S04]  /*08b0*/  @P3 SEL R23, RZ, 0x1, P4 ;  /* 0x00000001ff173807 */ /* 0x000fc80002000000 */
[----:B------:R-:W-:Y:S01]  /*08c0*/  LOP3.LUT R23, R23, R0, RZ, 0xc0, !PT ;  /* 0x0000000017177212 */ /* 0x000fe200078ec0ff */
[----:B------:R1:W0:Y:S01]  /*08d0*/  @!UP3 SYNCS.EXCH.64 URZ, [UR13+0x38], UR10 ;  /* 0x0000380a0d3fb5b2 */ /* 0x0002220008000100 */
[----:B------:R1:W0:Y:S01]  /*08e0*/  @!UP4 SYNCS.EXCH.64 URZ, [UR13+0x40], UR10 ;  /* 0x0000400a0d3fc5b2 */ /* 0x0002220008000100 */
[----:B------:R1:W0:Y:S01]  /*08f0*/  @!UP5 SYNCS.EXCH.64 URZ, [UR13+0x48], UR10 ;  /* 0x0000480a0d3fd5b2 */ /* 0x0002220008000100 */
[----:B------:R-:W-:Y:S01]  /*0900*/  NOP ;  /* 0x0000000000007918 */ /* 0x000fe20000000000 */
[----:B-1-3--:R-:W-:Y:S05]  /*0910*/  @!P1 BRA `(.L_x_3) ;  /* 0x0000000000089947 */ /* 0x00afea0003800000 */
[----:B0-2-4-:R-:W-:Y:S01]  /*0920*/  UCGABAR_ARV ;  /* 0x00000000000079c7 */ /* 0x015fe20008000000 */
[----:B------:R-:W-:Y:S05]  /*0930*/  BRA `(.L_x_4) ;  /* 0x0000000000047947 */ /* 0x000fea0003800000 */
.L_x_3:
[----:B0-2-4-:R-:W-:Y:S01]  /*0940*/  NOP ;  /* 0x0000000000007918 */ /* 0x015fe20000000000 */
.L_x_4:
[----:B------:R-:W-:Y:S01]  /*0950*/  ULDC.64 UR4, c[0x0][0x598] ;  /* 0x0001660000047ab9 */ /* 0x000fe20000000a00 */
[----:B------:R-:W-:Y:S01]  /*0960*/  ULDC.64 UR50, c[0x0][0x208] ;  /* 0x0000820000327ab9 */ /* 0x000fe20000000a00 */
[----:B------:R-:W-:-:S04]  /*0970*/  ISETP.NE.U32.AND P0, PT, RZ, UR4, PT ;  /* 0x00000004ff007c0c */ /* 0x000fc8000bf05070 */
[----:B------:R-:W-:-:S13]  /*0980*/  ISETP.NE.AND.EX P0, PT, RZ, UR5, PT, P0 ;  /* 0x00000005ff007c0c */ /* 0x000fda000bf05300 */
[----:B------:R-:W-:Y:S05]  /*0990*/  @!P0 BRA `(.L_x_5) ;  /* 0x00000000001c8947 */ /* 0x000fea0003800000 */
[----:B------:R-:W0:Y:S02]  /*09a0*/  LDC.64 R6, c[0x0][0x598] ;  /* 0x00016600ff067b82 */ /* 0x000e240000000a00 */
[----:B0-----:R-:W2:Y:S02]  /*09b0*/  LDG.E.64 R6, desc[UR50][R6.64] ;  /* 0x0000003206067981 */ /* 0x001ea4000c1e1b00 */
[----:B--2---:R-:W-:-:S04]  /*09c0*/  ISETP.NE.U32.AND P0, PT, R6, RZ, PT ;  /* 0x000000ff0600720c */ /* 0x004fc80003f05070 */
[----:B------:R-:W-:-:S13]  /*09d0*/  ISETP.NE.AND.EX P0, PT, R7, RZ, PT, P0 ;  /* 0x000000ff0700720c */ /* 0x000fda0003f05300 */
[----:B------:R-:W-:Y:S05]  /*09e0*/  @!P0 BRA `(.L_x_5) ;  /* 0x0000000000088947 */ /* 0x000fea0003800000 */
[----:B------:R0:W5:Y:S01]  /*09f0*/  LD.E R80, desc[UR50][R6.64] ;  /* 0x0000003206507980 */ /* 0x000162000c101900 */
[----:B------:R-:W-:Y:S05]  /*0a00*/  BRA `(.L_x_6) ;  /* 0x0000000000247947 */ /* 0x000fea0003800000 */
.L_x_5:
[----:B------:R-:W-:Y:S02]  /*0a10*/  ULDC.64 UR4, c[0x0][0x588] ;  /* 0x0001620000047ab9 */ /* 0x000fe40000000a00 */
[----:B------:R-:W-:-:S04]  /*0a20*/  ISETP.NE.U32.AND P0, PT, RZ, UR4, PT ;  /* 0x00000004ff007c0c */ /* 0x000fc8000bf05070 */
[----:B------:R-:W-:-:S13]  /*0a30*/  ISETP.NE.AND.EX P0, PT, RZ, UR5, PT, P0 ;  /* 0x00000005ff007c0c */ /* 0x000fda000bf05300 */
[----:B------:R-:W-:Y:S05]  /*0a40*/  @!P0 BRA `(.L_x_7) ;  /* 0x00000000000c8947 */ /* 0x000fea0003800000 */
[----:B------:R-:W0:Y:S02]  /*0a50*/  LDC.64 R80, c[0x0][0x588] ;  /* 0x00016200ff507b82 */ /* 0x000e240000000a00 */
[----:B0-----:R1:W5:Y:S01]  /*0a60*/  LDG.E R80, desc[UR50][R80.64] ;  /* 0x0000003250507981 */ /* 0x001362000c1e1900 */
[----:B------:R-:W-:Y:S05]  /*0a70*/  BRA `(.L_x_6) ;  /* 0x0000000000087947 */ /* 0x000fea0003800000 */
.L_x_7:
[----:B------:R-:W-:Y:S02]  /*0a80*/  ULDC UR4, c[0x0][0x580] ;  /* 0x0001600000047ab9 */ /* 0x000fe40000000800 */
[----:B------:R-:W-:-:S07]  /*0a90*/  IMAD.U32 R80, RZ, RZ, UR4 ;  /* 0x00000004ff507e24 */ /* 0x000fce000f8e00ff */
.L_x_6:
[----:B------:R-:W-:Y:S02]  /*0aa0*/  ULDC.64 UR4, c[0x0][0x5a0] ;  /* 0x0001680000047ab9 */ /* 0x000fe40000000a00 */
[----:B------:R-:W-:-:S04]  /*0ab0*/  ISETP.NE.U32.AND P0, PT, RZ, UR4, PT ;  /* 0x00000004ff007c0c */ /* 0x000fc8000bf05070 */
[----:B------:R-:W-:-:S13]  /*0ac0*/  ISETP.NE.AND.EX P0, PT, RZ, UR5, PT, P0 ;  /* 0x00000005ff007c0c */ /* 0x000fda000bf05300 */
[----:B------:R-:W-:Y:S05]  /*0ad0*/  @!P0 BRA `(.L_x_8) ;  /* 0x00000000001c8947 */ /* 0x000fea0003800000 */
[----:B0-----:R-:W0:Y:S02]  /*0ae0*/  LDC.64 R6, c[0x0][0x5a0] ;  /* 0x00016800ff067b82 */ /* 0x001e240000000a00 */
[----:B0-----:R-:W2:Y:S02]  /*0af0*/  LDG.E.64 R6, desc[UR50][R6.64] ;  /* 0x0000003206067981 */ /* 0x001ea4000c1e1b00 */
[----:B--2---:R-:W-:-:S04]  /*0b00*/  ISETP.NE.U32.AND P0, PT, R6, RZ, PT ;  /* 0x000000ff0600720c */ /* 0x004fc80003f05070 */
[----:B------:R-:W-:-:S13]  /*0b10*/  ISETP.NE.AND.EX P0, PT, R7, RZ, PT, P0 ;  /* 0x000000ff0700720c */ /* 0x000fda0003f05300 */
[----:B------:R-:W-:Y:S05]  /*0b20*/  @!P0 BRA `(.L_x_8) ;  /* 0x0000000000088947 */ /* 0x000fea0003800000 */
[----:B-1----:R0:W5:Y:S01]  /*0b30*/  LD.E R81, desc[UR50][R6.64] ;  /* 0x0000003206517980 */ /* 0x002162000c101900 */
[----:B------:R-:W-:Y:S05]  /*0b40*/  BRA `(.L_x_9) ;  /* 0x0000000000247947 */ /* 0x000fea0003800000 */
.L_x_8:
[----:B------:R-:W-:Y:S02]  /*0b50*/  ULDC.64 UR4, c[0x0][0x590] ;  /* 0x0001640000047ab9 */ /* 0x000fe40000000a00 */
[----:B------:R-:W-:-:S04]  /*0b60*/  ISETP.NE.U32.AND P0, PT, RZ, UR4, PT ;  /* 0x00000004ff007c0c */ /* 0x000fc8000bf05070 */
[----:B------:R-:W-:-:S13]  /*0b70*/  ISETP.NE.AND.EX P0, PT, RZ, UR5, PT, P0 ;  /* 0x00000005ff007c0c */ /* 0x000fda000bf05300 */
[----:B------:R-:W-:Y:S05]  /*0b80*/  @!P0 BRA `(.L_x_10) ;  /* 0x00000000000c8947 */ /* 0x000fea0003800000 */
[----:B0-----:R-:W1:Y:S02]  /*0b90*/  LDC.64 R6, c[0x0][0x590] ;  /* 0x00016400ff067b82 */ /* 0x001e640000000a00 */
[----:B-1----:R1:W5:Y:S01]  /*0ba0*/  LDG.E R81, desc[UR50][R6.64] ;  /* 0x0000003206517981 */ /* 0x002362000c1e1900 */
[----:B------:R-:W-:Y:S05]  /*0bb0*/  BRA `(.L_x_9) ;  /* 0x0000000000087947 */ /* 0x000fea0003800000 */
.L_x_10:
[----:B------:R-:W-:Y:S02]  /*0bc0*/  ULDC UR4, c[0x0][0x584] ;  /* 0x0001610000047ab9 */ /* 0x000fe40000000800 */
[----:B-1----:R-:W-:-:S07]  /*0bd0*/  IMAD.U32 R81, RZ, RZ, UR4 ;  /* 0x00000004ff517e24 */ /* 0x002fce000f8e00ff */
.L_x_9:
[----:B------:R-:W-:Y:S01]  /*0be0*/  ULDC UR4, c[0x0][0x65c] ;  /* 0x0001970000047ab9 */ /* 0x000fe20000000800 */
[----:B01----:R-:W0:Y:S01]  /*0bf0*/  LDC.64 R6, c[0x0][0x650] ;  /* 0x00019400ff067b82 */ /* 0x003e220000000a00 */
[----:B------:R-:W-:Y:S01]  /*0c00*/  UISETP.NE.AND UP2, UPT, UR4, 0x1, UPT ;  /* 0x000000010400788c */ /* 0x000fe2000bf45270 */
[----:B------:R-:W-:Y:S01]  /*0c10*/  IMAD.MOV.U32 R18, RZ, RZ, -0x1 ;  /* 0xffffffffff127424 */ /* 0x000fe200078e00ff */
[----:B------:R-:W-:Y:S01]  /*0c20*/  UISETP.NE.AND UP0, UPT, UR19, 0x2, UPT ;  /* 0x000000021300788c */ /* 0x000fe2000bf05270 */
[----:B------:R-:W-:Y:S01]  /*0c30*/  IMAD.MOV.U32 R2, RZ, RZ, -0x1 ;  /* 0xffffffffff027424 */ /* 0x000fe200078e00ff */
[----:B------:R-:W-:Y:S01]  /*0c40*/  UP2UR UR45, UPR, URZ, 0x4 ;  /* 0x000000043f2d7883 */ /* 0x000fe20008000000 */
[----:B------:R-:W-:-:S06]  /*0c50*/  IMAD.MOV.U32 R19, RZ, RZ, -0x1 ;  /* 0xffffffffff137424 */ /* 0x000fcc00078e00ff */
[----:B------:R-:W-:Y:S01]  /*0c60*/  @UP2 ULDC UR12, c[0x0][0x10] ;  /* 0x00000400000c2ab9 */ /* 0x000fe20000000800 */
[----:B------:R-:W-:Y:S01]  /*0c70*/  @UP2 UMOV UR4, UR8 ;  /* 0x0000000800042c82 */ /* 0x000fe20008000000 */
[----:B------:R-:W-:Y:S01]  /*0c80*/  @UP2 UMOV UR5, URZ ;  /* 0x0000003f00052c82 */ /* 0x000fe20008000000 */
[----:B------:R-:W-:Y:S01]  /*0c90*/  @!UP2 ULDC UR16, c[0x0][0xc] ;  /* 0x000003000010aab9 */ /* 0x000fe20000000800 */
[----:B------:R-:W-:Y:S01]  /*0ca0*/  @UP2 UIMAD.WIDE.U32 UR12, UR15, UR12, UR4 ;  /* 0x0000000c0f0c22a5 */ /* 0x000fe2000f8e0004 */
[----:B------:R-:W-:Y:S02]  /*0cb0*/  ULDC UR10, c[0x0][0xc] ;  /* 0x00000300000a7ab9 */ /* 0x000fe40000000800 */
[----:B------:R-:W-:Y:S01]  /*0cc0*/  @UP2 UMOV UR4, URZ ;  /* 0x0000003f00042c82 */ /* 0x000fe20008000000 */
[----:B------:R-:W-:Y:S01]  /*0cd0*/  UMOV UR5, URZ ;  /* 0x0000003f00057c82 */ /* 0x000fe20008000000 */
[----:B------:R-:W-:Y:S01]  /*0ce0*/  @UP2 UIADD3 UR18, UR13, UR4, URZ ;  /* 0x000000040d122290 */ /* 0x000fe2000fffe03f */
[----:B------:R-:W-:-:S02]  /*0cf0*/  ULDC UR11, c[0x0][0x10] ;  /* 0x00000400000b7ab9 */ /* 0x000fc40000000800 */
[----:B------:R-:W-:Y:S01]  /*0d00*/  UMOV UR4, UR15 ;  /* 0x0000000f00047c82 */ /* 0x000fe20008000000 */
[----:B------:R-:W-:Y:S02]  /*0d10*/  UIMAD.WIDE.U32 UR10, UR10, UR11, URZ ;  /* 0x0000000b0a0a72a5 */ /* 0x000fe4000f8e003f */
[----:B------:R-:W-:Y:S01]  /*0d20*/  @!UP2 UIMAD.WIDE.U32 UR4, UR8, UR16, UR4 ;  /* 0x000000100804a2a5 */ /* 0x000fe2000f8e0004 */
[----:B------:R-:W-:Y:S02]  /*0d30*/  ULDC UR13, c[0x0][0x14] ;  /* 0x00000500000d7ab9 */ /* 0x000fe40000000800 */
[----:B------:R-:W-:Y:S02]  /*0d40*/  UIMAD.WIDE.U32 UR54, UR10, UR13, URZ ;  /* 0x0000000d0a3672a5 */ /* 0x000fe4000f8e003f */
[----:B------:R-:W-:Y:S02]  /*0d50*/  UIMAD UR37, UR11, UR13, URZ ;  /* 0x0000000d0b2572a4 */ /* 0x000fe4000f8e023f */
[----:B------:R-:W-:Y:S01]  /*0d60*/  @!UP2 UMOV UR12, UR4 ;  /* 0x00000004000cac82 */ /* 0x000fe20008000000 */
[----:B------:R-:W-:Y:S01]  /*0d70*/  @!UP2 UMOV UR18, UR5 ;  /* 0x000000050012ac82 */ /* 0x000fe20008000000 */
[----:B------:R-:W-:-:S02]  /*0d80*/  UIADD3 UR37, UR55, UR37, URZ ;  /* 0x0000002537257290 */ /* 0x000fc4000fffe03f */
[----:B------:R-:W-:-:S04]  /*0d90*/  UIADD3 UR4, UP1, UR12, UR54, URZ ;  /* 0x000000360c047290 */ /* 0x000fc8000ff3e03f */
[----:B------:R-:W-:Y:S02]  /*0da0*/  UIADD3.X UR5, UR18, UR37, URZ, UP1, !UPT ;  /* 0x0000002512057290 */ /* 0x000fe40008ffe43f */
[----:B------:R-:W-:Y:S02]  /*0db0*/  USEL UR4, UR4, UR12, !UP0 ;  /* 0x0000000c04047287 */ /* 0x000fe4000c000000 */
[----:B------:R-:W-:-:S04]  /*0dc0*/  USEL UR5, UR5, UR18, !UP0 ;  /* 0x0000001205057287 */ /* 0x000fc8000c000000 */
[----:B0-----:R-:W-:Y:S01]  /*0dd0*/  ISETP.LE.U32.AND P0, PT, R6, UR4, PT ;  /* 0x0000000406007c0c */ /* 0x001fe2000bf03070 */
[----:B------:R-:W-:Y:S02]  /*0de0*/  IMAD.U32 R16, RZ, RZ, UR4 ;  /* 0x00000004ff107e24 */ /* 0x000fe4000f8e00ff */
[----:B------:R-:W-:Y:S02]  /*0df0*/  IMAD.U32 R0, RZ, RZ, UR5 ;  /* 0x00000005ff007e24 */ /* 0x000fe4000f8e00ff */
[----:B------:R-:W-:-:S03]  /*0e00*/  IMAD.U32 R17, RZ, RZ, UR5 ;  /* 0x00000005ff117e24 */ /* 0x000fc6000f8e00ff */
[----:B------:R-:W-:Y:S02]  /*0e10*/  ISETP.GE.U32.AND.EX P0, PT, R0, R7, PT, P0 ;  /* 0x000000070000720c */ /* 0x000fe40003f06100 */
[----:B------:R-:W-:-:S11]  /*0e20*/  PRMT R0, RZ, 0x7610, R0 ;  /* 0x00007610ff007816 */ /* 0x000fd60000000000 */
[----:B------:R-:W-:Y:S05]  /*0e30*/  @P0 BRA `(.L_x_11) ;  /* 0x0000000400500947 */ /* 0x000fea0003800000 */
[----:B------:R-:W-:Y:S01]  /*0e40*/  ULDC.64 UR18, c[0x0][0x628] ;  /* 0x00018a0000127ab9 */ /* 0x000fe20000000a00 */
[C---:B------:R-:W-:Y:S01]  /*0e50*/  R2UR UR20, R16.reuse ;  /* 0x00000000101472ca */ /* 0x040fe200000e0000 */
[----:B------:R-:W-:Y:S01]  /*0e60*/  ULDC UR16, c[0x0][0x630] ;  /* 0x00018c0000107ab9 */ /* 0x000fe20000000800 */
[----:B------:R-:W-:Y:S02]  /*0e70*/  ISETP.NE.U32.AND P0, PT, RZ, UR18, PT ;  /* 0x00000012ff007c0c */ /* 0x000fe4000bf05070 */
[----:B------:R-:W-:Y:S02]  /*0e80*/  R2UR UR4, R16 ;  /* 0x00000000100472ca */ /* 0x000fe400000e0000 */
[----:B------:R-:W-:Y:S02]  /*0e90*/  ISETP.NE.AND.EX P0, PT, RZ, UR19, PT, P0 ;  /* 0x00000013ff007c0c */ /* 0x000fe4000bf05300 */
[----:B------:R-:W-:-:S11]  /*0ea0*/  R2UR UR5, R17 ;  /* 0x00000000110572ca */ /* 0x000fd600000e0000 */
[----:B------:R-:W-:Y:S05]  /*0eb0*/  @!P0 BRA `(.L_x_12) ;  /* 0x0000000000308947 */ /* 0x000fea0003800000 */
[----:B------:R-:W-:Y:S01]  /*0ec0*/  R2UR UR4, R16 ;  /* 0x00000000100472ca */ /* 0x000fe200000e0000 */
[----:B------:R-:W-:Y:S01]  /*0ed0*/  ULDC UR12, c[0x0][0x634] ;  /* 0x00018d00000c7ab9 */ /* 0x000fe20000000800 */
[----:B------:R-:W-:-:S11]  /*0ee0*/  R2UR UR15, R17 ;  /* 0x00000000110f72ca */ /* 0x000fd600000e0000 */
[----:B------:R-:W-:-:S04]  /*0ef0*/  UIADD3 UR12, UP1, UR4, UR12, URZ ;  /* 0x0000000c040c7290 */ /* 0x000fc8000ff3e03f */
[----:B------:R-:W-:-:S04]  /*0f00*/  UIADD3.X UR15, URZ, UR15, URZ, UP1, !UPT ;  /* 0x0000000f3f0f7290 */ /* 0x000fc80008ffe43f */
[----:B------:R-:W-:-:S04]  /*0f10*/  UIMAD.WIDE.U32 UR4, UR15, UR18, URZ ;  /* 0x000000120f0472a5 */ /* 0x000fc8000f8e003f */
[----:B------:R-:W-:Y:S02]  /*0f20*/  UIMAD.WIDE.U32 UR10, UP1, UR12, UR19, UR4 ;  /* 0x000000130c0a72a5 */ /* 0x000fe4000f820004 */
[----:B------:R-:W-:Y:S02]  /*0f30*/  UIMAD.WIDE.U32 UR4, UR12, UR18, URZ ;  /* 0x000000120c0472a5 */ /* 0x000fe4000f8e003f */
[----:B------:R-:W-:Y:S02]  /*0f40*/  UIADD3.X UR13, URZ, URZ, URZ, UP1, !UPT ;  /* 0x0000003f3f0d7290 */ /* 0x000fe40008ffe43f */
[----:B------:R-:W-:Y:S01]  /*0f50*/  UIADD3 URZ, UP1, UR5, UR10, URZ ;  /* 0x0000000a053f7290 */ /* 0x000fe2000ff3e03f */
[----:B------:R-:W-:-:S03]  /*0f60*/  UMOV UR12, UR11 ;  /* 0x0000000b000c7c82 */ /* 0x000fc60008000000 */
[----:B------:R-:W-:-:S12]  /*0f70*/  UIMAD.WIDE.U32.X UR4, UR15, UR19, UR12, UP1 ;  /* 0x000000130f0472a5 */ /* 0x000fd800088e040c */
.L_x_12:
[----:B------:R-:W-:Y:S01]  /*0f80*/  USHF.R.U64 UR4, UR4, UR16, UR5 ;  /* 0x0000001004047299 */ /* 0x000fe20008001205 */
[----:B------:R-:W-:Y:S01]  /*0f90*/  R2UR UR11, R17 ;  /* 0x00000000110b72ca */ /* 0x000fe200000e0000 */
[----:B------:R-:W-:Y:S02]  /*0fa0*/  USHF.R.U32.HI UR5, URZ, UR16, UR5 ;  /* 0x000000103f057299 */ /* 0x000fe40008011605 */
[----:B------:R-:W-:Y:S01]  /*0fb0*/  UIADD3 UR12, UP1, URZ, -UR4, URZ ;  /* 0x800000043f0c7290 */ /* 0x000fe2000ff3e03f */
[----:B------:R-:W-:Y:S01]  /*0fc0*/  ULDC.64 UR18, c[0x0][0x620] ;  /* 0x0001880000127ab9 */ /* 0x000fe20000000a00 */
[----:B------:R-:W-:Y:S02]  /*0fd0*/  UISETP.NE.AND UP2, UPT, UR45, URZ, UPT ;  /* 0x0000003f2d00728c */ /* 0x000fe4000bf45270 */
[----:B------:R-:W-:Y:S01]  /*0fe0*/  UIADD3.X UR5, URZ, ~UR5, URZ, UP1, !UPT ;  /* 0x800000053f057290 */ /* 0x000fe20008ffe43f */
[----:B------:R-:W-:Y:S01]  /*0ff0*/  UMOV UR10, UR20 ;  /* 0x00000014000a7c82 */ /* 0x000fe20008000000 */
[----:B------:R-:W-:-:S02]  /*1000*/  ULDC UR13, c[0x0][0x618] ;  /* 0x00018600000d7ab9 */ /* 0x000fc40000000800 */
[----:B------:R-:W-:Y:S02]  /*1010*/  UIMAD UR5, UR5, UR18, URZ ;  /* 0x00000012050572a4 */ /* 0x000fe4000f8e023f */
[----:B------:R-:W-:Y:S02]  /*1020*/  UIMAD.WIDE.U32 UR10, UR12, UR18, UR10 ;  /* 0x000000120c0a72a5 */ /* 0x000fe4000f8e000a */
[----:B------:R-:W-:Y:S02]  /*1030*/  UIMAD UR12, UR12, UR19, UR5 ;  /* 0x000000130c0c72a4 */ /* 0x000fe4000f8e0205 */
[----:B------:R-:W-:Y:S02]  /*1040*/  @UP2 UIMAD UR7, UR17, UR9, UR8 ;  /* 0x00000009110722a4 */ /* 0x000fe4000f8e0208 */
[----:B------:R-:W-:Y:S01]  /*1050*/  UIADD3 UR11, UR11, UR12, URZ ;  /* 0x0000000c0b0b7290 */ /* 0x000fe2000fffe03f */
[----:B------:R-:W-:Y:S01]  /*1060*/  ULDC.64 UR8, c[0x0][0x640] ;  /* 0x0001900000087ab9 */ /* 0x000fe20000000a00 */
[----:B------:R-:W-:-:S02]  /*1070*/  ULDC UR15, c[0x0][0x608] ;  /* 0x00018200000f7ab9 */ /* 0x000fc40000000800 */
[----:B------:R-:W-:Y:S01]  /*1080*/  USHF.R.U64 UR20, UR10, UR13, UR11 ;  /* 0x0000000d0a147299 */ /* 0x000fe2000800120b */
[----:B------:R-:W-:Y:S01]  /*1090*/  ISETP.NE.U32.AND P0, PT, RZ, UR8, PT ;  /* 0x00000008ff007c0c */ /* 0x000fe2000bf05070 */
[----:B------:R-:W-:Y:S01]  /*10a0*/  USHF.R.U32.HI UR11, URZ, UR13, UR11 ;  /* 0x0000000d3f0b7299 */ /* 0x000fe2000801160b */
[----:B------:R-:W-:Y:S02]  /*10b0*/  ULDC UR21, c[0x0][0x658] ;  /* 0x0001960000157ab9 */ /* 0x000fe40000000800 */
[----:B------:R-:W-:Y:S01]  /*10c0*/  ISETP.NE.AND.EX P0, PT, RZ, UR9, PT, P0 ;  /* 0x00000009ff007c0c */ /* 0x000fe2000bf05300 */
[----:B------:R-:W-:Y:S02]  /*10d0*/  USHF.R.U64 UR25, UR20, UR15, UR11 ;  /* 0x0000000f14197299 */ /* 0x000fe4000800120b */
[----:B------:R-:W-:Y:S01]  /*10e0*/  USHF.R.U32.HI UR11, URZ, UR15, UR11 ;  /* 0x0000000f3f0b7299 */ /* 0x000fe2000801160b */
[----:B------:R-:W-:Y:S01]  /*10f0*/  UMOV UR10, 0xffffffff ;  /* 0xffffffff000a7882 */ /* 0x000fe20000000000 */
[----:B------:R-:W-:Y:S01]  /*1100*/  ULDC UR5, c[0x0][0x600] ;  /* 0x0001800000057ab9 */ /* 0x000fe20000000800 */
[----:B------:R-:W-:-:S02]  /*1110*/  USHF.L.U32 UR10, UR10, UR21, URZ ;  /* 0x000000150a0a7299 */ /* 0x000fc4000800063f */
[----:B------:R-:W-:Y:S02]  /*1120*/  USHF.R.U64 UR26, UR25, UR21, UR11 ;  /* 0x00000015191a7299 */ /* 0x000fe4000800120b */
[----:B------:R-:W-:Y:S02]  /*1130*/  ULOP3.LUT UR15, URZ, UR10, URZ, 0x33, !UPT ;  /* 0x0000000a3f0f7292 */ /* 0x000fe4000f8e333f */
[----:B------:R-:W-:Y:S02]  /*1140*/  UIADD3 UR19, UR5, -0x1, URZ ;  /* 0xffffffff05137890 */ /* 0x000fe4000fffe03f */
[----:B------:R-:W-:Y:S01]  /*1150*/  USHF.R.U32.HI UR11, URZ, UR21, UR11 ;  /* 0x000000153f0b7299 */ /* 0x000fe2000801160b */
[----:B------:R-:W-:Y:S01]  /*1160*/  ULDC UR22, c[0x0][0x648] ;  /* 0x0001920000167ab9 */ /* 0x000fe20000000800 */
[----:B------:R-:W-:Y:S01]  /*1170*/  ULDC UR23, c[0x0][0x638] ;  /* 0x00018e0000177ab9 */ /* 0x000fe20000000800 */
[----:B------:R-:W-:Y:S01]  /*1180*/  UMOV UR24, 0x1 ;  /* 0x0000000100187882 */ /* 0x000fe20000000000 */
[----:B------:R-:W-:Y:S01]  /*1190*/  UMOV UR10, UR26 ;  /* 0x0000001a000a7c82 */ /* 0x000fe20008000000 */
[----:B------:R-:W-:Y:S07]  /*11a0*/  @!P0 BRA `(.L_x_13) ;  /* 0x0000000000308947 */ /* 0x000fee0003800000 */
[----:B------:R-:W-:Y:S02]  /*11b0*/  ULDC UR16, c[0x0][0x64c] ;  /* 0x0001930000107ab9 */ /* 0x000fe40000000800 */
        /* <DEDUP_REMOVED lines=8> */
[----:B------:R-:W-:-:S07]  /*1240*/  UIMAD.WIDE.U32.X UR8, UR18, UR9, UR16, UP1 ;  /* 0x00000009120872a5 */ /* 0x000fce00088e0410 */
[----:B------:R-:W-:Y:S01]  /*1250*/  UMOV UR10, UR8 ;  /* 0x00000008000a7c82 */ /* 0x000fe20008000000 */
[----:B------:R-:W-:-:S05]  /*1260*/  UMOV UR11, UR9 ;  /* 0x00000009000b7c82 */ /* 0x000fca0008000000 */
.L_x_13:
[----:B------:R-:W-:Y:S01]  /*1270*/  USHF.R.U64 UR9, UR10, UR22, UR11 ;  /* 0x000000160a097299 */ /* 0x000fe2000800120b */
[----:B------:R-:W-:Y:S01]  /*1280*/  IMAD.MOV.U32 R0, RZ, RZ, 0x1 ;  /* 0x00000001ff007424 */ /* 0x000fe200078e00ff */
[----:B------:R-:W-:Y:S01]  /*1290*/  USHF.L.U32 UR8, UR24, UR21, URZ ;  /* 0x0000001518087299 */ /* 0x000fe2000800063f */
[----:B------:R-:W-:Y:S01]  /*12a0*/  IMAD.U32 R19, RZ, RZ, UR4 ;  /* 0x00000004ff137e24 */ /* 0x000fe2000f8e00ff */
[----:B------:R-:W-:Y:S02]  /*12b0*/  ULOP3.LUT UR15, UR25, UR15, URZ, 0xc0, !UPT ;  /* 0x0000000f190f7292 */ /* 0x000fe4000f8ec03f */
[----:B------:R-:W-:Y:S02]  /*12c0*/  UIADD3 UR10, -UR9, URZ, URZ ;  /* 0x0000003f090a7290 */ /* 0x000fe4000fffe13f */
[----:B------:R-:W-:Y:S02]  /*12d0*/  UIMAD UR15, UR8, UR9, UR15 ;  /* 0x00000009080f72a4 */ /* 0x000fe4000f8e020f */
[----:B------:R-:W-:-:S02]  /*12e0*/  ULOP3.LUT UR19, UR20, UR19, URZ, 0xc0, !UPT ;  /* 0x0000001314137292 */ /* 0x000fc4000f8ec03f */
[----:B------:R-:W-:Y:S01]  /*12f0*/  UIMAD UR8, UR10, UR23, UR26 ;  /* 0x000000170a0872a4 */ /* 0x000fe2000f8e021a */
[----:B------:R-:W-:Y:S01]  /*1300*/  ULDC UR9, c[0x0][0x610] ;  /* 0x0001840000097ab9 */ /* 0x000fe20000000800 */
[----:B------:R-:W-:Y:S02]  /*1310*/  UISETP.NE.AND UP1, UPT, UR45, URZ, UPT ;  /* 0x0000003f2d00728c */ /* 0x000fe4000bf25270 */
[----:B------:R-:W-:Y:S02]  /*1320*/  UIMAD UR7, UR15, UR9, UR7 ;  /* 0x000000090f0772a4 */ /* 0x000fe4000f8e0207 */
[----:B------:R-:W-:-:S04]  /*1330*/  UIMAD UR8, UR8, UR5, UR19 ;  /* 0x00000005080872a4 */ /* 0x000fc8000f8e0213 */
[----:B------:R-:W-:Y:S02]  /*1340*/  USEL UR5, UR8, UR7, !UP1 ;  /* 0x0000000708057287 */ /* 0x000fe4000c800000 */
[----:B------:R-:W-:-:S04]  /*1350*/  USEL UR7, UR7, UR8, !UP1 ;  /* 0x0000000807077287 */ /* 0x000fc8000c800000 */
[----:B------:R-:W-:Y:S02]  /*1360*/  IMAD.U32 R2, RZ, RZ, UR5 ;  /* 0x00000005ff027e24 */ /* 0x000fe4000f8e00ff */
[----:B------:R-:W-:-:S07]  /*1370*/  IMAD.U32 R18, RZ, RZ, UR7 ;  /* 0x00000007ff127e24 */ /* 0x000fce000f8e00ff */
.L_x_11:
[----:B------:R-:W-:Y:S05]  /*1380*/  @!P1 BRA `(.L_x_14) ;  /* 0x00000000000c9947 */ /* 0x000fea0003800000 */
[----:B------:R-:W-:Y:S01]  /*1390*/  UCGABAR_WAIT ;  /* 0x0000000000007dc7 */ /* 0x000fe20008000000 */
[----:B------:R-:W-:Y:S01]  /*13a0*/  CCTL.IVALL ;  /* 0x00000000ff00798f */ /* 0x000fe20002000000 */
[----:B------:R-:W-:Y:S05]  /*13b0*/  BRA `(.L_x_15) ;  /* 0x0000000000047947 */ /* 0x000fea0003800000 */
.L_x_14:
[----:B------:R-:W-:Y:S06]  /*13c0*/  BAR.SYNC.DEFER_BLOCKING 0x0 ;  /* 0x0000000000007b1d */ /* 0x000fec0000010000 */
.L_x_15:
[----:B------:R-:W-:Y:S02]  /*13d0*/  ULDC UR4, c[0x0][0x28c] ;  /* 0x0000a30000047ab9 */ /* 0x000fe40000000800 */
[----:B------:R-:W-:-:S04]  /*13e0*/  UIADD3 UR4, UR4, 0xff, URZ ;  /* 0x000000ff04047890 */ /* 0x000fc8000fffe03f */
[----:B------:R-:W-:-:S04]  /*13f0*/  USHF.R.S32.HI UR5, URZ, 0x1f, UR4 ;  /* 0x0000001f3f057899 */ /* 0x000fc80008011404 */
[----:B------:R-:W-:-:S04]  /*1400*/  ULEA.HI UR5, UR5, UR4, URZ, 0x8 ;  /* 0x0000000405057291 */ /* 0x000fc8000f8f403f */
[----:B------:R-:W-:Y:S01]  /*1410*/  USHF.R.S32.HI UR38, URZ, 0x8, UR5 ;  /* 0x000000083f267899 */ /* 0x000fe20008011405 */
[----:B------:R-:W-:Y:S11]  /*1420*/  @!P2 BRA `(.L_x_16) ;  /* 0x000000a40070a947 */ /* 0x000ff60003800000 */
[----:B------:R-:W-:-:S06]  /*1430*/  UISETP.GT.U32.AND UP1, UPT, UR14, 0x1, UPT ;  /* 0x000000010e00788c */ /* 0x000fcc000bf24070 */
[----:B------:R-:W-:-:S13]  /*1440*/  PLOP3.LUT P0, PT, PT, PT, UP1, 0x80, 0x0 ;  /* 0x000000000000781c */ /* 0x000fda0003f0f018 */
[----:B------:R-:W-:Y:S05]  /*1450*/  @P0 EXIT ;  /* 0x000000000000094d */ /* 0x000fea0003800000 */
.L_x_17:
[----:B------:R-:W-:-:S08]  /*1460*/  NOP ;  /* 0x0000000000007918 */ /* 0x000fd00000000000 */
[----:B------:R-:W0:Y:S02]  /*1470*/  USETMAXREG.TRY_ALLOC.CTAPOOL UP1, 0xe8 ;  /* 0x000000e8000079c8 */ /* 0x000e240008020600 */
[----:B0-----:R-:W-:-:S13]  /*1480*/  PLOP3.LUT P0, PT, PT, PT, UP1, 0x80, 0x0 ;  /* 0x000000000000781c */ /* 0x001fda0003f0f018 */
[----:B------:R-:W-:Y:S05]  /*1490*/  @!P0 BRA `(.L_x_17) ;  /* 0xfffffffc00f08947 */ /* 0x000fea000383ffff */
[----:B------:R-:W-:-:S13]  /*14a0*/  LOP3.LUT P0, RZ, R0, 0xff, RZ, 0xc0, !PT ;  /* 0x000000ff00ff7812 */ /* 0x000fda000780c0ff */
[----:B------:R-:W-:Y:S05]  /*14b0*/  @!P0 EXIT ;  /* 0x000000000000894d */ /* 0x000fea0003800000 */
[----:B------:R-:W0:Y:S01]  /*14c0*/  S2UR UR5, SR_CgaCtaId ;  /* 0x00000000000579c3 */ /* 0x000e220000008800 */
[----:B------:R-:W-:Y:S01]  /*14d0*/  VIADD R5, R5, 0xffffffff ;  /* 0xffffffff05057836 */ /* 0x000fe20000000000 */
[CC--:B------:R-:W-:Y:S01]  /*14e0*/  LEA.HI R0, R9.reuse, R4.reuse, RZ, 0x2 ;  /* 0x0000000409007211 */ /* 0x0c0fe200078f10ff */
[----:B------:R-:W-:Y:S01]  /*14f0*/  USHF.R.U32.HI UR4, URZ, 0x1, UR38 ;  /* 0x000000013f047899 */ /* 0x000fe20008011626 */
[----:B------:R-:W-:Y:S01]  /*1500*/  LEA.HI R9, R9, R4, RZ, 0x5 ;  /* 0x0000000409097211 */ /* 0x000fe200078f28ff */
[----:B------:R-:W-:Y:S01]  /*1510*/  UMOV UR40, 0x400 ;  /* 0x0000040000287882 */ /* 0x000fe20000000000 */
[----:B------:R-:W-:Y:S01]  /*1520*/  R2UR UR42, R5 ;  /* 0x00000000052a72ca */ /* 0x000fe200000e0000 */
[----:B------:R-:W-:Y:S01]  /*1530*/  ULOP3.LUT UR41, UR38, 0x1, URZ, 0xc0, !UPT ;  /* 0x0000000126297892 */ /* 0x000fe2000f8ec03f */
[--C-:B------:R-:W-:Y:S01]  /*1540*/  SHF.R.S32.HI R82, RZ, 0x2, R0.reuse ;  /* 0x00000002ff527819 */ /* 0x100fe20000011400 */
[----:B------:R-:W-:Y:S01]  /*1550*/  ULOP3.LUT UR4, UR4, 0x1, URZ, 0xc0, !UPT ;  /* 0x0000000104047892 */ /* 0x000fe2000f8ec03f */
[----:B------:R-:W-:Y:S01]  /*1560*/  SHF.R.S32.HI R3, RZ, 0x1f, R0 ;  /* 0x0000001fff037819 */ /* 0x000fe20000011400 */
[----:B------:R-:W-:Y:S01]  /*1570*/  USEL UR41, UR41, URZ, !UP0 ;  /* 0x0000003f29297287 */ /* 0x000fe2000c000000 */
[----:B------:R-:W-:Y:S01]  /*1580*/  SHF.R.S32.HI R9, RZ, 0x5, R9 ;  /* 0x00000005ff097819 */ /* 0x000fe20000011409 */
[----:B------:R-:W-:Y:S01]  /*1590*/  UISETP.EQ.U32.AND UP0, UPT, UR4, 0x1, !UP0 ;  /* 0x000000010400788c */ /* 0x000fe2000c702070 */
[----:B------:R-:W-:Y:S01]  /*15a0*/  LEA.HI R3, R3, R82, RZ, 0x3 ;  /* 0x0000005203037211 */ /* 0x000fe200078f18ff */
[----:B------:R-:W-:Y:S01]  /*15b0*/  UISETP.LT.AND UP1, UPT, UR38, 0x1, UPT ;  /* 0x000000012600788c */ /* 0x000fe2000bf21270 */
[----:B------:R-:W-:Y:S01]  /*15c0*/  ISETP.NE.AND P0, PT, R5, RZ, PT ;  /* 0x000000ff0500720c */ /* 0x000fe20003f05270 */
[----:B------:R-:W-:Y:S01]  /*15d0*/  ULDC UR6, c[0x0][0x284] ;  /* 0x0000a10000067ab9 */ /* 0x000fe20000000800 */
[----:B------:R-:W-:Y:S01]  /*15e0*/  LOP3.LUT R3, R3, 0xfffffff8, RZ, 0xc0, !PT ;  /* 0xfffffff803037812 */ /* 0x000fe200078ec0ff */
[----:B------:R-:W-:Y:S01]  /*15f0*/  USHF.L.U32 UR42, UR42, 0x3, URZ ;  /* 0x000000032a2a7899 */ /* 0x000fe2000800063f */
[----:B------:R-:W-:Y:S01]  /*1600*/  SEL R92, RZ, 0x1, P0 ;  /* 0x00000001ff5c7807 */ /* 0x000fe20000000000 */
[----:B------:R-:W-:-:S02]  /*1610*/  USEL UR44, UR38, 0x1, UP1 ;  /* 0x00000001262c7887 */ /* 0x000fc40008800000 */
[----:B------:R-:W-:Y:S01]  /*1620*/  IMAD.IADD R82, R82, 0x1, -R3 ;  /* 0x0000000152527824 */ /* 0x000fe200078e0a03 */
[----:B0-----:R-:W-:Y:S01]  /*1630*/  ULEA UR40, UR5, UR40, 0x18 ;  /* 0x0000002805287291 */ /* 0x001fe2000f8ec03f */
[----:B------:R-:W-:Y:S01]  /*1640*/  IMAD.U32 R86, RZ, RZ, UR42 ;  /* 0x0000002aff567e24 */ /* 0x000fe2000f8e00ff */
[----:B------:R-:W-:Y:S01]  /*1650*/  LOP3.LUT R3, R0, 0xfffffffc, RZ, 0xc0, !PT ;  /* 0xfffffffc00037812 */ /* 0x000fe200078ec0ff */
[C-C-:B------:R-:W-:Y:S01]  /*1660*/  IMAD R89, R9.reuse, -0x10, -R82.reuse ;  /* 0xfffffff009597824 */ /* 0x140fe200078e0a52 */
[----:B------:R-:W-:Y:S01]  /*1670*/  UIADD3 UR43, UR40, 0x30, URZ ;  /* 0x00000030282b7890 */ /* 0x000fe2000fffe03f */
[--C-:B------:R-:W-:Y:S01]  /*1680*/  SHF.R.S32.HI R83, RZ, 0x1f, R82.reuse ;  /* 0x0000001fff537819 */ /* 0x100fe20000011452 */
[----:B------:R-:W-:Y:S01]  /*1690*/  UIADD3 UR4, UR40, 0x10100, URZ ;  /* 0x0001010028047890 */ /* 0x000fe2000fffe03f */
[----:B------:R-:W-:Y:S01]  /*16a0*/  LOP3.LUT R88, R86, 0x8, RZ, 0xc0, !PT ;  /* 0x0000000856587812 */ /* 0x000fe200078ec0ff */
[----:B------:R-:W-:Y:S01]  /*16b0*/  UIADD3 UR5, UR40, 0x100, URZ ;  /* 0x0000010028057890 */ /* 0x000fe2000fffe03f */
[----:B------:R-:W-:Y:S01]  /*16c0*/  IMAD.IADD R84, R4, 0x1, -R3 ;  /* 0x0000000104547824 */ /* 0x000fe200078e0a03 */
[----:B------:R-:W-:Y:S01]  /*16d0*/  USHF.R.U32.HI UR4, URZ, 0x4, UR4 ;  /* 0x000000043f047899 */ /* 0x000fe20008011604 */
[----:B------:R-:W-:Y:S01]  /*16e0*/  IMAD.U32 R85, RZ, RZ, UR43 ;  /* 0x0000002bff557e24 */ /* 0x000fe2000f8e00ff */
[----:B------:R-:W-:Y:S01]  /*16f0*/  USHF.R.U32.HI UR5, URZ, 0x4, UR5 ;  /* 0x000000043f057899 */ /* 0x000fe20008011605 */
[----:B------:R-:W-:Y:S01]  /*1700*/  IMAD.WIDE R82, R9, 0x10, R82 ;  /* 0x0000001009527825 */ /* 0x000fe200078e0252 */
[----:B------:R-:W-:Y:S01]  /*1710*/  ULOP3.LUT UR4, UR4, 0x3fff, URZ, 0xc0, !UPT ;  /* 0x00003fff04047892 */ /* 0x000fe2000f8ec03f */
[----:B------:R-:W-:Y:S01]  /*1720*/  LOP3.LUT R86, R86, 0x8, RZ, 0xc, !PT ;  /* 0x0000000856567812 */ /* 0x000fe200078e0cff */
[----:B------:R-:W-:Y:S01]  /*1730*/  ULOP3.LUT UR5, UR5, 0x3fff, URZ, 0xc0, !UPT ;  /* 0x00003fff05057892 */ /* 0x000fe2000f8ec03f */
[----:B------:R-:W-:Y:S01]  /*1740*/  VIADD R87, R85, UR42 ;  /* 0x0000002a55577c36 */ /* 0x000fe20008000000 */
[----:B------:R-:W-:Y:S01]  /*1750*/  LOP3.LUT R88, R88, 0x18, RZ, 0x3c, !PT ;  /* 0x0000001858587812 */ /* 0x000fe200078e3cff */
[----:B------:R-:W-:Y:S01]  /*1760*/  VIADD R89, R89, UR6 ;  /* 0x0000000659597c36 */ /* 0x000fe20008000000 */
[----:B------:R-:W-:-:S02]  /*1770*/  ULOP3.LUT UR36, UR39, 0x1, URZ, 0xfc, !UPT ;  /* 0x0000000127247892 */ /* 0x000fc4000f8efc3f */
[----:B------:R-:W-:Y:S02]  /*1780*/  UIADD3 UR44, -UR44, UR38, URZ ;  /* 0x000000262c2c7290 */ /* 0x000fe4000fffe13f */
[----:B------:R-:W-:Y:S02]  /*1790*/  USEL UR46, URZ, 0x1, !UP0 ;  /* 0x000000013f2e7887 */ /* 0x000fe4000c000000 */
[----:B------:R-:W-:Y:S02]  /*17a0*/  ULOP3.LUT UR47, UR4, 0x10000, URZ, 0xfc, !UPT ;  /* 0x00010000042f7892 */ /* 0x000fe4000f8efc3f */
[----:B------:R-:W-:-:S12]  /*17b0*/  ULOP3.LUT UR48, UR5, 0x10000, URZ, 0xfc, !UPT ;  /* 0x0001000005307892 */ /* 0x000fd8000f8efc3f */
.L_x_149:
[----:B------:R-:W-:Y:S01]  /*17c0*/  SHF.L.U32 R0, R92, 0x1f, RZ ;  /* 0x0000001f5c007819 */ /* 0x000fe200000006ff */
[----:B------:R-:W-:Y:S02]  /*17d0*/  ULDC UR4, c[0x0][0x28c] ;  /* 0x0000a30000047ab9 */ /* 0x000fe40000000800 */
[----:B------:R-:W-:Y:S01]  /*17e0*/  ISETP.LT.AND P1, PT, RZ, UR4, PT ;  /* 0x00000004ff007c0c */ /* 0x000fe2000bf21270 */
[----:B------:R-:W0:Y:S02]  /*17f0*/  SYNCS.PHASECHK.TRANS64.TRYWAIT P0, [R85+UR42], R0 ;  /* 0x00000000550075a7 */ /* 0x000e24000800016a */
[----:B0-23--:R-:W-:Y:S10]  /*1800*/  @!P0 BRA `(.L_x_18) ;  /* 0x000000b000c48947 */ /* 0x00dff40003800000 */
.L_x_169:
[----:B------:R-:W-:Y:S05]  /*1810*/  @P1 BRA `(.L_x_19) ;  /* 0x0000000000401947 */ /* 0x000fea0003800000 */
[----:B0-----:R-:W-:Y:S01]  /*1820*/  MOV R0, 0x0 ;  /* 0x0000000000007802 */ /* 0x001fe20000000f00 */
[----:B------:R-:W-:Y:S01]  /*1830*/  ULDC.64 UR4, c[0x4][0x68] ;  /* 0x01001a0000047ab9 */ /* 0x000fe20000000a00 */
[----:B------:R-:W-:Y:S01]  /*1840*/  ULDC.64 UR6, c[0x4][0x8] ;  /* 0x0100020000067ab9 */ /* 0x000fe20000000a00 */
[----:B------:R-:W-:Y:S01]  /*1850*/  IMAD.U32 R4, RZ, RZ, UR4 ;  /* 0x00000004ff047e24 */ /* 0x000fe2000f8e00ff */
[----:B------:R0:W1:Y:S01]  /*1860*/  LDC.64 R14, c[0x4][R0] ;  /* 0x01000000000e7b82 */ /* 0x0000620000000a00 */
[----:B------:R-:W-:Y:S01]  /*1870*/  IMAD.U32 R5, RZ, RZ, UR5 ;  /* 0x00000005ff057e24 */ /* 0x000fe2000f8e00ff */
[----:B------:R-:W-:Y:S01]  /*1880*/  ULDC.64 UR4, c[0x4][0x70] ;  /* 0x01001c0000047ab9 */ /* 0x000fe20000000a00 */
[----:B------:R-:W-:Y:S02]  /*1890*/  IMAD.U32 R10, RZ, RZ, UR6 ;  /* 0x00000006ff0a7e24 */ /* 0x000fe4000f8e00ff */
[----:B------:R-:W-:Y:S02]  /*18a0*/  IMAD.U32 R6, RZ, RZ, UR4 ;  /* 0x00000004ff067e24 */ /* 0x000fe4000f8e00ff */
[----:B------:R-:W-:-:S02]  /*18b0*/  IMAD.U32 R7, RZ, RZ, UR5 ;  /* 0x00000005ff077e24 */ /* 0x000fc4000f8e00ff */
[----:B------:R-:W-:Y:S02]  /*18c0*/  IMAD.U32 R11, RZ, RZ, UR7 ;  /* 0x00000007ff0b7e24 */ /* 0x000fe4000f8e00ff */
[----:B------:R-:W-:Y:S02]  /*18d0*/  IMAD.MOV.U32 R8, RZ, RZ, 0x1e1 ;  /* 0x000001e1ff087424 */ /* 0x000fe400078e00ff */
[----:B------:R-:W-:Y:S02]  /*18e0*/  IMAD.MOV.U32 R12, RZ, RZ, 0x1 ;  /* 0x00000001ff0c7424 */ /* 0x000fe400078e00ff */
[----:B0-----:R-:W-:-:S07]  /*18f0*/  IMAD.MOV.U32 R13, RZ, RZ, RZ ;  /* 0x000000ffff0d7224 */ /* 0x001fce00078e00ff */
[----:B------:R-:W-:-:S07]  /*1900*/  LEPC R20, `(.L_x_19) ;  /* 0x000000001014794e */ /* 0x000fce0000000000 */
[----:B-1---5:R-:W-:Y:S05]  /*1910*/  CALL.ABS.NOINC R14 ;  /* 0x000000000e007343 */ /* 0x022fea0003c00000 */
.L_x_19:
[----:B0-----:R-:W-:-:S05]  /*1920*/  IMAD.U32 R0, RZ, RZ, UR36 ;  /* 0x00000024ff007e24 */ /* 0x001fca000f8e00ff */
[----:B------:R-:W-:-:S13]  /*1930*/  ISETP.NE.AND P0, PT, R0, 0x3, PT ;  /* 0x000000030000780c */ /* 0x000fda0003f05270 */
[----:B------:R-:W-:Y:S05]  /*1940*/  @!P0 BRA `(.L_x_20) ;  /* 0x0000000000048947 */ /* 0x000fea0003800000 */
[----:B------:R-:W-:Y:S01]  /*1950*/  BPT.TRAP 0x1 ;  /* 0x000000040000795c */ /* 0x000fe20000300000 */
.L_x_20:
[----:B------:R-:W-:Y:S02]  /*1960*/  IMAD.U32 R3, RZ, RZ, UR41 ;  /* 0x00000029ff037e24 */ /* 0x000fe4000f8e00ff */
[----:B------:R-:W-:-:S03]  /*1970*/  IMAD.U32 R0, RZ, RZ, UR46 ;  /* 0x0000002eff007e24 */ /* 0x000fc6000f8e00ff */
[----:B------:R-:W-:Y:S02]  /*1980*/  LEA R3, R3, UR40, 0x3 ;  /* 0x0000002803037c11 */ /* 0x000fe4000f8e18ff */
[----:B------:R-:W-:-:S04]  /*1990*/  SHF.L.U32 R0, R0, 0x1f, RZ ;  /* 0x0000001f00007819 */ /* 0x000fc800000006ff */
[----:B------:R0:W1:Y:S01]  /*19a0*/  SYNCS.PHASECHK.TRANS64.TRYWAIT P1, [R3+URZ], R0 ;  /* 0x00000000030075a7 */ /* 0x000062000802017f */
[----:B------:R-:W-:Y:S05]  /*19b0*/  @!P0 BRA `(.L_x_21) ;  /* 0x0000000000048947 */ /* 0x000fea0003800000 */
[----:B------:R-:W-:Y:S01]  /*19c0*/  BPT.TRAP 0x1 ;  /* 0x000000040000795c */ /* 0x000fe20000300000 */
.L_x_21:
[----:B-1----:R-:W-:Y:S05]  /*19d0*/  @P1 BRA `(.L_x_22) ;  /* 0x0000000000081947 */ /* 0x002fea0003800000 */
[----:B------:R-:W1:Y:S02]  /*19e0*/  SYNCS.PHASECHK.TRANS64.TRYWAIT P1, [R3+URZ], R0 ;  /* 0x00000000030075a7 */ /* 0x000e64000802017f */
[----:B-1----:R-:W-:Y:S05]  /*19f0*/  @!P1 BRA `(.L_x_23) ;  /* 0x000000b0005c9947 */ /* 0x002fea0003800000 */
.L_x_22:
[----:B------:R-:W-:Y:S05]  /*1a00*/  WARPSYNC.ALL ;  /* 0x0000000000007948 */ /* 0x000fea0003800000 */
[----:B------:R-:W-:Y:S01]  /*1a10*/  ULEA UR9, UR41, UR48, 0xb ;  /* 0x0000003029097291 */ /* 0x000fe2000f8e583f */
[----:B------:R-:W-:Y:S01]  /*1a20*/  WARPGROUP.ARRIVE ;  /* 0x00000000000079c5 */ /* 0x000fe20000000000 */
[----:B------:R-:W-:Y:S01]  /*1a30*/  UIMAD UR8, UR41, 0xe00, UR47 ;  /* 0x00000e00290878a4 */ /* 0x000fe2000f8e022f */
[----:B01----:R-:W-:Y:S01]  /*1a40*/  IMAD.U32 R0, RZ, RZ, UR44 ;  /* 0x0000002cff007e24 */ /* 0x003fe2000f8e00ff */
[----:B------:R-:W-:Y:S01]  /*1a50*/  UMOV UR5, 0x40000040 ;  /* 0x4000004000057882 */ /* 0x000fe20000000000 */
[----:B------:R-:W-:Y:S01]  /*1a60*/  UMOV UR7, 0x40000040 ;  /* 0x4000004000077882 */ /* 0x000fe20000000000 */
[----:B------:R-:W-:Y:S01]  /*1a70*/  UIADD3 UR10, UR8, 0x80, URZ ;  /* 0x00000080080a7890 */ /* 0x000fe2000fffe03f */
[----:B------:R-:W-:-:S02]  /*1a80*/  UMOV UR4, UR9 ;  /* 0x0000000900047c82 */ /* 0x000fc40008000000 */
[----:B------:R-:W-:Y:S01]  /*1a90*/  UMOV UR6, UR8 ;  /* 0x0000000800067c82 */ /* 0x000fe20008000000 */
[----:B------:R-:W-:Y:S01]  /*1aa0*/  UIADD3 UR11, UR8, 0x100, URZ ;  /* 0x00000100080b7890 */ /* 0x000fe2000fffe03f */
[----:B------:R-:W-:Y:S01]  /*1ab0*/  HGMMA.64x16x16.F32 R72, gdesc[UR4], RZ, !UPT, gsb0 ;  /* 0x00200000044879f0 */ /* 0x000fe2000c0008ff */
[----:B------:R-:W-:Y:S01]  /*1ac0*/  UMOV UR7, 0x40000040 ;  /* 0x4000004000077882 */ /* 0x000fe20000000000 */
[----:B------:R-:W-:Y:S01]  /*1ad0*/  UMOV UR6, UR10 ;  /* 0x0000000a00067c82 */ /* 0x000fe20008000000 */
[----:B------:R-:W-:Y:S01]  /*1ae0*/  UIADD3 UR12, UR8, 0x180, URZ ;  /* 0x00000180080c7890 */ /* 0x000fe2000fffe03f */
[----:B------:R-:W-:Y:S01]  /*1af0*/  ISETP.GE.AND P1, PT, R0, 0x1, PT ;  /* 0x000000010000780c */ /* 0x000fe20003f26270 */
[----:B------:R-:W-:Y:S01]  /*1b00*/  UIADD3 UR10, UR8, 0x200, URZ ;  /* 0x00000200080a7890 */ /* 0x000fe2000fffe03f */
[----:B------:R-:W-:Y:S02]  /*1b10*/  WARPGROUP.DEPBAR.LE gsb0, 0x0 ;  /* 0x00008000000079c5 */ /* 0x000fe40000010000 */
[----:B------:R-:W-:-:S06]  /*1b20*/  WARPGROUP.ARRIVE ;  /* 0x00000000000079c5 */ /* 0x000fcc0000000000 */
[----:B------:R-:W-:Y:S01]  /*1b30*/  HGMMA.64x16x16.F32 R64, gdesc[UR4], RZ, !UPT, gsb0 ;  /* 0x00200000044079f0 */ /* 0x000fe2000c0008ff */
[----:B------:R-:W-:Y:S01]  /*1b40*/  UMOV UR6, UR11 ;  /* 0x0000000b00067c82 */ /* 0x000fe20008000000 */
[----:B------:R-:W-:Y:S01]  /*1b50*/  UMOV UR7, 0x40000040 ;  /* 0x4000004000077882 */ /* 0x000fe20000000000 */
        /* <DEDUP_REMOVED lines=28> */
[----:B------:R-:W-:Y:S02]  /*1d20*/  UIADD3 UR4, UR9, 0x2, URZ ;  /* 0x0000000209047890 */ /* 0x000fe4000fffe03f */
[----:B------:R-:W-:Y:S01]  /*1d30*/  UIADD3 UR6, UR8, 0x2, URZ ;  /* 0x0000000208067890 */ /* 0x000fe2000fffe03f */
[----:B------:R-:W-:Y:S01]  /*1d40*/  UMOV UR5, 0x40000040 ;  /* 0x4000004000057882 */ /* 0x000fe20000000000 */
[----:B------:R-:W-:Y:S01]  /*1d50*/  UMOV UR7, 0x40000040 ;  /* 0x4000004000077882 */ /* 0x000fe20000000000 */
[----:B------:R-:W-:Y:S02]  /*1d60*/  WARPGROUP.DEPBAR.LE gsb0, 0x0 ;  /* 0x00008000000079c5 */ /* 0x000fe40000010000 */
[----:B------:R-:W-:-:S06]  /*1d70*/  WARPGROUP.ARRIVE ;  /* 0x00000000000079c5 */ /* 0x000fcc0000000000 */
[----:B------:R-:W-:Y:S01]  /*1d80*/  HGMMA.64x16x16.F32 R72, gdesc[UR4], R72, gsb0 ;  /* 0x00200000044879f0 */ /* 0x000fe20008000848 */
[----:B------:R-:W-:Y:S01]  /*1d90*/  UMOV UR6, UR10 ;  /* 0x0000000a00067c82 */ /* 0x000fe20008000000 */
[----:B------:R-:W-:Y:S01]  /*1da0*/  UMOV UR7, 0x40000040 ;  /* 0x4000004000077882 */ /* 0x000fe20000000000 */
[----:B------:R-:W-:Y:S01]  /*1db0*/  UIADD3 UR10, UR8, 0x202, URZ ;  /* 0x00000202080a7890 */ /* 0x000fe2000fffe03f */
        /* <DEDUP_REMOVED lines=588> */
[----:B------:R-:W-:Y:S02]  /*4280*/  WARPGROUP.DEPBAR.LE gsb0, 0x0 ;  /* 0x00008000000079c5 */ /* 0x000fe40000010000 */
[----:B------:R-:W-:-:S06]  /*4290*/  WARPGROUP.ARRIVE ;  /* 0x00000000000079c5 */ /* 0x000fcc0000000000 */
[----:B------:R-:W-:Y:S01]  /*42a0*/  HGMMA.64x16x16.F32 R24, gdesc[UR4], R24, gsb0 ;  /* 0x00200000041879f0 */ /* 0x000fe20008000818 */
[----:B------:R-:W-:Y:S02]  /*42b0*/  UIADD3 UR4, UR9, 0x606, URZ ;  /* 0x0000060609047890 */ /* 0x000fe4000fffe03f */
[----:B------:R-:W-:Y:S01]  /*42c0*/  UIADD3 UR6, UR8, 0xa86, URZ ;  /* 0x00000a8608067890 */ /* 0x000fe2000fffe03f */
[----:B------:R-:W-:Y:S01]  /*42d0*/  UMOV UR5, 0x40000040 ;  /* 0x4000004000057882 */ /* 0x000fe20000000000 */
        /* <DEDUP_REMOVED lines=13> */
[----:B------:R-:W-:Y:S02]  /*43b0*/  UIADD3 UR10, UR8, 0xd06, URZ ;  /* 0x00000d06080a7890 */ /* 0x000fe4000fffe03f */
        /* <DEDUP_REMOVED lines=23> */
[----:B------:R-:W-:Y:S03]  /*4530*/  HGMMA.64x16x16.F32 R24, gdesc[UR4], R24, gsb0 ;  /* 0x00200000041879f0 */ /* 0x000fe60008000818 */
[----:B------:R-:W-:Y:S02]  /*4540*/  WARPGROUP.DEPBAR.LE gsb0, 0x0 ;  /* 0x00008000000079c5 */ /* 0x000fe40000010000 */
[----:B------:R-:W-:Y:S05]  /*4550*/  @!P1 BRA `(.L_x_24) ;  /* 0x0000002c00689947 */ /* 0x000fea0003800000 */
[----:B------:R-:W-:Y:S01]  /*4560*/  UIADD3 UR8, UR41, 0x1, URZ ;  /* 0x0000000129087890 */ /* 0x000fe2000fffe03f */
[----:B------:R-:W-:Y:S02]  /*4570*/  IMAD.U32 R0, RZ, RZ, UR44 ;  /* 0x0000002cff007e24 */ /* 0x000fe4000f8e00ff */
[----:B------:R-:W-:Y:S01]  /*4580*/  IMAD.U32 R3, RZ, RZ, UR41 ;  /* 0x00000029ff037e24 */ /* 0x000fe2000f8e00ff */
[----:B------:R-:W-:-:S04]  /*4590*/  UISETP.NE.AND UP0, UPT, UR8, 0x2, UPT ;  /* 0x000000020800788c */ /* 0x000fc8000bf05270 */
[----:B------:R-:W-:Y:S02]  /*45a0*/  USEL UR4, URZ, 0x1, UP0 ;  /* 0x000000013f047887 */ /* 0x000fe40008000000 */
[----:B------:R-:W-:Y:S02]  /*45b0*/  USEL UR8, UR8, URZ, UP0 ;  /* 0x0000003f08087287 */ /* 0x000fe40008000000 */
[----:B------:R-:W-:-:S06]  /*45c0*/  ULOP3.LUT UR4, UR46, UR4, URZ, 0x3c, !UPT ;  /* 0x000000042e047292 */ /* 0x000fcc000f8e3c3f */
[----:B------:R-:W-:-:S07]  /*45d0*/  IMAD.U32 R6, RZ, RZ, UR4 ;  /* 0x00000004ff067e24 */ /* 0x000fce000f8e00ff */
.L_x_31:
[----:B------:R-:W-:Y:S05]  /*45e0*/  @!P0 BRA `(.L_x_25) ;  /* 0x0000000000048947 */ /* 0x000fea0003800000 */
[----:B------:R-:W-:Y:S01]  /*45f0*/  BPT.TRAP 0x1 ;  /* 0x000000040000795c */ /* 0x000fe20000300000 */
.L_x_25:
[----:B------:R-:W-:Y:S01]  /*4600*/  ULEA UR4, UR8, UR40, 0x3 ;  /* 0x0000002808047291 */ /* 0x000fe2000f8e183f */
[----:B------:R-:W-:-:S08]  /*4610*/  SHF.L.U32 R4, R6, 0x1f, RZ ;  /* 0x0000001f06047819 */ /* 0x000fd000000006ff */
[----:B------:R0:W1:Y:S01]  /*4620*/  SYNCS.PHASECHK.TRANS64.TRYWAIT P1, [UR4], R4 ;  /* 0x00000004ff0075a7 */ /* 0x0000620008020144 */
[----:B------:R-:W-:Y:S05]  /*4630*/  @!P0 BRA `(.L_x_26) ;  /* 0x0000000000048947 */ /* 0x000fea0003800000 */
[----:B------:R-:W-:Y:S01]  /*4640*/  BPT.TRAP 0x1 ;  /* 0x000000040000795c */ /* 0x000fe20000300000 */
.L_x_26:
[----:B-1----:R-:W-:Y:S05]  /*4650*/  @P1 BRA `(.L_x_27) ;  /* 0x0000000000081947 */ /* 0x002fea0003800000 */
[----:B------:R-:W1:Y:S02]  /*4660*/  SYNCS.PHASECHK.TRANS64.TRYWAIT P1, [UR4], R4 ;  /* 0x00000004ff0075a7 */ /* 0x000e640008020144 */
[----:B-1----:R-:W-:Y:S05]  /*4670*/  @!P1 BRA `(.L_x_28) ;  /* 0x0000008400509947 */ /* 0x002fea0003800000 */
.L_x_27:
[----:B------:R-:W-:Y:S01]  /*4680*/  ULEA UR10, UR8, UR48, 0xb ;  /* 0x00000030080a7291 */ /* 0x000fe2000f8e583f */
[----:B------:R-:W-:Y:S01]  /*4690*/  WARPGROUP.ARRIVE ;  /* 0x00000000000079c5 */ /* 0x000fe20000000000 */
[----:B------:R-:W-:Y:S01]  /*46a0*/  UIMAD UR9, UR8, 0xe00, UR47 ;  /* 0x00000e00080978a4 */ /* 0x000fe2000f8e022f */
[----:B------:R-:W-:Y:S01]  /*46b0*/  UMOV UR5, 0x40000040 ;  /* 0x4000004000057882 */ /* 0x000fe20000000000 */
[----:B------:R-:W-:Y:S02]  /*46c0*/  UMOV UR7, 0x40000040 ;  /* 0x4000004000077882 */ /* 0x000fe40000000000 */
[----:B------:R-:W-:Y:S01]  /*46d0*/  UIADD3 UR11, UR9, 0x80, URZ ;  /* 0x00000080090b7890 */ /* 0x000fe2000fffe03f */
[----:B------:R-:W-:Y:S02]  /*46e0*/  UMOV UR4, UR10 ;  /* 0x0000000a00047c82 */ /* 0x000fe40008000000 */
[----:B------:R-:W-:Y:S01]  /*46f0*/  UMOV UR6, UR9 ;  /* 0x0000000900067c82 */ /* 0x000fe20008000000 */
[----:B------:R-:W-:Y:S01]  /*4700*/  UIADD3 UR12, UR9, 0x100, URZ ;  /* 0x00000100090c7890 */ /* 0x000fe2000fffe03f */
[----:B------:R-:W-:Y:S01]  /*4710*/  HGMMA.64x16x16.F32 R72, gdesc[UR4], R72, gsb0 ;  /* 0x00200000044879f0 */ /* 0x000fe20008000848 */
[----:B------:R-:W-:Y:S01]  /*4720*/  UMOV UR7, 0x40000040 ;  /* 0x4000004000077882 */ /* 0x000fe20000000000 */
[----:B------:R-:W-:Y:S01]  /*4730*/  UMOV UR6, UR11 ;  /* 0x0000000b00067c82 */ /* 0x000fe20008000000 */
[----:B------:R-:W-:-:S02]  /*4740*/  UIADD3 UR13, UR9, 0x180, URZ ;  /* 0x00000180090d7890 */ /* 0x000fc4000fffe03f */
        /* <DEDUP_REMOVED lines=678> */
[----:B------:R-:W-:Y:S01]  /*71b0*/  BPT.TRAP 0x1 ;  /* 0x000000040000795c */ /* 0x000fe20000300000 */
.L_x_29:
[----:B------:R-:W-:Y:S01]  /*71c0*/  ISETP.NE.AND P1, PT, R23, RZ, PT ;  /* 0x000000ff1700720c */ /* 0x000fe20003f25270 */
[----:B------:R-:W-:-:S12]  /*71d0*/  UISETP.GT.U32.AND UP0, UPT, UR39, 0x1, UPT ;  /* 0x000000012700788c */ /* 0x000fd8000bf04070 */
[----:B01----:R-:W-:-:S05]  /*71e0*/  @P1 LEA R4, R3, UR40, 0x3 ;  /* 0x0000002803041c11 */ /* 0x003fca000f8e18ff */
[----:B------:R-:W-:-:S05]  /*71f0*/  @P1 VIADD R5, R4, 0x10 ;  /* 0x0000001004051836 */ /* 0x000fca0000000000 */
[----:B------:R-:W-:-:S04]  /*7200*/  @P1 PRMT R5, R22, 0x654, R5 ;  /* 0x0000065416051816 */ /* 0x000fc80000000005 */
[----:B------:R0:W-:Y:S01]  /*7210*/  @P1 SYNCS.ARRIVE.TRANS64.RED.A1T0 RZ, [R5+URZ], RZ ;  /* 0x000000ff05ff19a7 */ /* 0x0001e2000810043f */
[----:B------:R-:W-:-:S13]  /*7220*/  PLOP3.LUT P1, PT, PT, PT, UP0, 0x80, 0x0 ;  /* 0x000000000000781c */ /* 0x000fda0003f2f008 */
[----:B0-----:R-:W-:Y:S05]  /*7230*/  @P1 BRA `(.L_x_30) ;  /* 0x0000000000041947 */ /* 0x001fea0003800000 */
[----:B------:R-:W-:Y:S01]  /*7240*/  BPT.TRAP 0x1 ;  /* 0x000000040000795c */ /* 0x000fe20000300000 */
.L_x_30:
[----:B------:R-:W-:Y:S01]  /*7250*/  UIADD3 UR8, UR8, 0x1, URZ ;  /* 0x0000000108087890 */ /* 0x000fe2000fffe03f */
[C---:B------:R-:W-:Y:S01]  /*7260*/  ISETP.GT.AND P2, PT, R0.reuse, 0x1, PT ;  /* 0x000000010000780c */ /* 0x040fe20003f44270 */
[----:B------:R-:W-:Y:S02]  /*7270*/  VIADD R3, R3, 0x1 ;  /* 0x0000000103037836 */ /* 0x000fe40000000000 */
[----:B------:R-:W-:Y:S01]  /*7280*/  UISETP.NE.AND UP0, UPT, UR8, 0x2, UPT ;  /* 0x000000020800788c */ /* 0x000fe2000bf05270 */
[----:B------:R-:W-:Y:S02]  /*7290*/  VIADD R0, R0, 0xffffffff ;  /* 0xffffffff00007836 */ /* 0x000fe40000000000 */
[C---:B------:R-:W-:Y:S01]  /*72a0*/  ISETP.NE.AND P1, PT, R3.reuse, 0x2, PT ;  /* 0x000000020300780c */ /* 0x040fe20003f25270 */
[----:B------:R-:W-:Y:S02]  /*72b0*/  USEL UR4, URZ, 0x1, UP0 ;  /* 0x000000013f047887 */ /* 0x000fe40008000000 */
[----:B------:R-:W-:Y:S01]  /*72c0*/  USEL UR8, UR8, URZ, UP0 ;  /* 0x0000003f08087287 */ /* 0x000fe20008000000 */
[----:B------:R-:W-:-:S03]  /*72d0*/  SEL R3, R3, RZ, P1 ;  /* 0x000000ff03037207 */ /* 0x000fc60000800000 */
[----:B------:R-:W-:Y:S01]  /*72e0*/  LOP3.LUT R6, R6, UR4, RZ, 0x3c, !PT ;  /* 0x0000000406067c12 */ /* 0x000fe2000f8e3cff */
[----:B------:R-:W-:Y:S07]  /*72f0*/  @P2 BRA `(.L_x_31) ;  /* 0xffffffd000b82947 */ /* 0x000fee000383ffff */
.L_x_24:
[----:B------:R-:W-:Y:S01]  /*7300*/  ULDC UR4, c[0x0][0x28c] ;  /* 0x0000a30000047ab9 */ /* 0x000fe20000000800 */
[----:B------:R0:W-:Y:S01]  /*7310*/  SYNCS.ARRIVE.TRANS64.A1T0 RZ, [R86+UR43], RZ ;  /* 0x000000ff56ff79a7 */ /* 0x0001e2000810002b */
[----:B------:R-:W-:-:S06]  /*7320*/  UISETP.GE.AND UP0, UPT, UR4, 0x1, UPT ;  /* 0x000000010400788c */ /* 0x000fcc000bf06270 */
[----:B------:R-:W-:-:S13]  /*7330*/  PLOP3.LUT P1, PT, PT, PT, UP0, 0x80, 0x0 ;  /* 0x000000000000781c */ /* 0x000fda0003f2f008 */
[----:B0-----:R-:W-:Y:S05]  /*7340*/  @!P1 BRA `(.L_x_32) ;  /* 0x0000000000409947 */ /* 0x001fea0003800000 */
[----:B------:R-:W-:Y:S05]  /*7350*/  @!P0 BRA `(.L_x_33) ;  /* 0x0000000000048947 */ /* 0x000fea0003800000 */
[----:B------:R-:W-:Y:S01]  /*7360*/  BPT.TRAP 0x1 ;  /* 0x000000040000795c */ /* 0x000fe20000300000 */
.L_x_33:
[----:B------:R-:W-:Y:S01]  /*7370*/  ISETP.NE.AND P0, PT, R23, RZ, PT ;  /* 0x000000ff1700720c */ /* 0x000fe20003f05270 */
[----:B------:R-:W-:-:S12]  /*7380*/  IMAD.U32 R3, RZ, RZ, UR40 ;  /* 0x00000028ff037e24 */ /* 0x000fd8000f8e00ff */
[----:B------:R-:W-:-:S05]  /*7390*/  VOTEU.ANY UP0, P0 ;  /* 0x00000000003f7886 */ /* 0x000fca0000000100 */
[----:B------:R-:W-:Y:S02]  /*73a0*/  @UP0 UIADD3 UR5, UR44, UR41, URZ ;  /* 0x000000292c050290 */ /* 0x000fe4000fffe03f */
[----:B------:R-:W-:-:S04]  /*73b0*/  UISETP.GT.U32.AND UP0, UPT, UR39, 0x1, UPT ;  /* 0x000000012700788c */ /* 0x000fc8000bf04070 */
[----:B------:R-:W-:-:S04]  /*73c0*/  IMAD.U32 R0, RZ, RZ, UR5 ;  /* 0x00000005ff007e24 */ /* 0x000fc8000f8e00ff */
[----:B------:R-:W-:-:S05]  /*73d0*/  @P0 IMAD.SHL.U32 R0, R0, 0x8, RZ ;  /* 0x0000000800000824 */ /* 0x000fca00078e00ff */
[----:B------:R-:W-:-:S04]  /*73e0*/  @P0 LOP3.LUT R0, R0, 0x8, RZ, 0xc0, !PT ;  /* 0x0000000800000812 */ /* 0x000fc800078ec0ff */
[----:B------:R-:W-:-:S04]  /*73f0*/  @P0 IADD3 R3, R3, 0x10, R0 ;  /* 0x0000001003030810 */ /* 0x000fc80007ffe000 */
[----:B------:R-:W-:-:S04]  /*7400*/  @P0 PRMT R3, R22, 0x654, R3 ;  /* 0x0000065416030816 */ /* 0x000fc80000000003 */
[----:B------:R0:W-:Y:S01]  /*7410*/  @P0 SYNCS.ARRIVE.TRANS64.RED.A1T0 RZ, [R3+URZ], RZ ;  /* 0x000000ff03ff09a7 */ /* 0x0001e2000810043f */
[----:B------:R-:W-:-:S13]  /*7420*/  PLOP3.LUT P0, PT, PT, PT, UP0, 0x80, 0x0 ;  /* 0x000000000000781c */ /* 0x000fda0003f0f008 */
[----:B0-----:R-:W-:Y:S05]  /*7430*/  @P0 BRA `(.L_x_32) ;  /* 0x0000000000040947 */ /* 0x001fea0003800000 */
[----:B------:R-:W-:Y:S01]  /*7440*/  BPT.TRAP 0x1 ;  /* 0x000000040000795c */ /* 0x000fe20000300000 */
.L_x_32:
[----:B------:R-:W-:Y:S01]  /*7450*/  SHF.L.U32 R0, R92, 0x1f, RZ ;  /* 0x0000001f5c007819 */ /* 0x000fe200000006ff */
[----:B------:R-:W-:Y:S01]  /*7460*/  ULEA UR6, UR38, UR41, 0x1 ;  /* 0x0000002926067291 */ /* 0x000fe2000f8e083f */
[----:B------:R-:W0:Y:S01]  /*7470*/  LDC R9, c[0x0][0x288] ;  /* 0x0000a200ff097b82 */ /* 0x000e220000000800 */
[----:B------:R-:W-:Y:S01]  /*7480*/  UIADD3 UR4, UR4, 0x1fe, URZ ;  /* 0x000001fe04047890 */ /* 0x000fe2000fffe03f */
[----:B------:R-:W-:Y:S01]  /*7490*/  IMAD.SHL.U32 R10, R84, 0x2, RZ ;  /* 0x00000002540a7824 */ /* 0x000fe200078e00ff */
[----:B------:R-:W-:Y:S02]  /*74a0*/  USHF.R.U32.HI UR5, URZ, 0x1, UR6 ;  /* 0x000000013f057899 */ /* 0x000fe40008011606 */
[----:B------:R-:W-:Y:S02]  /*74b0*/  UISETP.GT.U32.AND UP0, UPT, UR6, 0x1, UPT ;  /* 0x000000010600788c */ /* 0x000fe4000bf04070 */
[----:B------:R-:W-:Y:S01]  /*74c0*/  ULOP3.LUT UR5, UR5, 0x1, URZ, 0xc0, !UPT ;  /* 0x0000000105057892 */ /* 0x000fe2000f8ec03f */
[----:B------:R-:W1:Y:S01]  /*74d0*/  SYNCS.PHASECHK.TRANS64.TRYWAIT P0, [R85+UR42+0x10], R0 ;  /* 0x00001000550075a7 */ /* 0x000e62000800016a */
[----:B------:R-:W-:Y:S01]  /*74e0*/  UISETP.LT.U32.AND UP0, UPT, UR4, 0x1ff, UP0 ;  /* 0x000001ff0400788c */ /* 0x000fe20008701070 */
[----:B------:R-:W-:Y:S01]  /*74f0*/  SHF.R.S32.HI R11, RZ, 0x1f, R10 ;  /* 0x0000001fff0b7819 */ /* 0x000fe2000001140a */
[----:B------:R-:W-:-:S02]  /*7500*/  UISETP.NE.U32.AND UP1, UPT, UR5, 0x1, UPT ;  /* 0x000000010500788c */ /* 0x000fc4000bf25070 */
[----:B------:R-:W-:Y:S02]  /*7510*/  USEL UR5, URZ, 0x1, !UP0 ;  /* 0x000000013f057887 */ /* 0x000fe4000c000000 */
[----:B------:R-:W-:-:S04]  /*7520*/  UISETP.GT.U32.AND UP1, UPT, UR4, 0x1fe, !UP1 ;  /* 0x000001fe0400788c */ /* 0x000fc8000cf24070 */
[----:B------:R-:W-:-:S04]  /*7530*/  USEL UR4, URZ, 0x1, !UP1 ;  /* 0x000000013f047887 */ /* 0x000fc8000c800000 */
[----:B------:R-:W-:Y:S01]  /*7540*/  ULOP3.LUT UR46, UR4, UR46, UR5, 0x96, !UPT ;  /* 0x0000002e042e7292 */ /* 0x000fe2000f8e9605 */
[----:B01----:R-:W-:Y:S11]  /*7550*/  @!P0 BRA `(.L_x_34) ;  /* 0x0000005400b08947 */ /* 0x003ff60003800000 */
.L_x_170:
[----:B0-----:R-:W-:Y:S01]  /*7560*/  IMAD.SHL.U32 R0, R18, 0x40, RZ ;  /* 0x0000004012007824 */ /* 0x001fe200078e00ff */
[----:B------:R-:W-:Y:S01]  /*7570*/  ULDC UR6, c[0x0][0x284] ;  /* 0x0000a10000067ab9 */ /* 0x000fe20000000800 */
[----:B------:R-:W-:Y:S01]  /*7580*/  IMAD R20, R2, 0x70, RZ ;  /* 0x0000007002147824 */ /* 0x000fe200078e02ff */
[----:B------:R-:W-:Y:S01]  /*7590*/  SHF.R.S32.HI R13, RZ, 0x1f, R19 ;  /* 0x0000001fff0d7819 */ /* 0x000fe20000011413 */
[----:B------:R-:W-:Y:S01]  /*75a0*/  ULDC.64 UR4, c[0x0][0x5d0] ;  /* 0x0001740000047ab9 */ /* 0x000fe20000000a00 */
[----:B------:R-:W-:Y:S01]  /*75b0*/  ISETP.GE.AND P0, PT, R0, UR6, PT ;  /* 0x0000000600007c0c */ /* 0x000fe2000bf06270 */
[----:B------:R-:W-:Y:S01]  /*75c0*/  IMAD.WIDE.U32 R2, R19, UR4, R10 ;  /* 0x0000000413027c25 */ /* 0x000fe2000f8e000a */
[----:B------:R-:W-:Y:S01]  /*75d0*/  SHF.R.S32.HI R21, RZ, 0x1f, R20 ;  /* 0x0000001fff157819 */ /* 0x000fe20000011414 */
[----:B------:R-:W-:Y:S01]  /*75e0*/  ULOP3.LUT UR41, UR41, 0x1, URZ, 0xc0, !UPT ;  /* 0x0000000129297892 */ /* 0x000fe2000f8ec03f */
[C---:B------:R-:W-:Y:S01]  /*75f0*/  ISETP.GE.OR P0, PT, R20.reuse, R9, P0 ;  /* 0x000000091400720c */ /* 0x040fe20000706670 */
[----:B------:R-:W-:Y:S01]  /*7600*/  IMAD R4, R13, UR4, RZ ;  /* 0x000000040d047c24 */ /* 0x000fe2000f8e02ff */
[----:B------:R-:W-:-:S03]  /*7610*/  IADD3 R6, P1, R20, R2, RZ ;  /* 0x0000000214067210 */ /* 0x000fc60007f3e0ff */
[----:B------:R-:W-:-:S05]  /*7620*/  IMAD R5, R19, UR5, R4 ;  /* 0x0000000513057c24 */ /* 0x000fca000f8e0204 */
[----:B------:R-:W-:-:S03]  /*7630*/  IADD3.X R7, R21, R3, R5, P1, !PT ;  /* 0x0000000315077210 */ /* 0x000fc60000ffe405 */
[----:B------:R-:W-:Y:S05]  /*7640*/  @P0 BRA `(.L_x_35) ;  /* 0x0000003c00140947 */ /* 0x000fea0003800000 */
[----:B------:R-:W0:Y:S01]  /*7650*/  LDC.64 R4, c[0x0][0x5c8] ;  /* 0x00017200ff047b82 */ /* 0x000e220000000a00 */
[----:B-----5:R-:W-:Y:S01]  /*7660*/  FSETP.NEU.AND P1, PT, R81, RZ, PT ;  /* 0x000000ff5100720b */ /* 0x020fe20003f2d000 */
[----:B------:R-:W-:Y:S01]  /*7670*/  IMAD R3, R84, -0x2, R9 ;  /* 0xfffffffe54037824 */ /* 0x000fe200078e0209 */
[----:B------:R-:W-:Y:S01]  /*7680*/  BSSY B0, `(.L_x_35) ;  /* 0x00003c1000007945 */ /* 0x000fe20003800000 */
[----:B------:R-:W-:-:S04]  /*7690*/  IMAD.WIDE R94, R18, 0x40, R82 ;  /* 0x00000040125e7825 */ /* 0x000fc800078e0252 */
[----:B------:R-:W-:Y:S02]  /*76a0*/  IMAD.IADD R2, R3, 0x1, -R20 ;  /* 0x0000000103027824 */ /* 0x000fe400078e0a14 */
[----:B------:R-:W-:-:S03]  /*76b0*/  IMAD.IADD R0, R89, 0x1, -R0 ;  /* 0x0000000159007824 */ /* 0x000fc600078e0a00 */
[----:B------:R-:W-:-:S04]  /*76c0*/  ISETP.GT.AND P0, PT, R2, RZ, PT ;  /* 0x000000ff0200720c */ /* 0x000fc80003f04270 */
[----:B------:R-:W-:Y:S01]  /*76d0*/  ISETP.GT.AND P2, PT, R0, RZ, P0 ;  /* 0x000000ff0000720c */ /* 0x000fe20000744270 */
[-C--:B0-----:R-:W-:Y:S02]  /*76e0*/  IMAD R3, R95, R4.reuse, RZ ;  /* 0x000000045f037224 */ /* 0x081fe400078e02ff */
[----:B------:R-:W-:-:S04]  /*76f0*/  IMAD.WIDE.U32 R6, R94, R4, R6 ;  /* 0x000000045e067225 */ /* 0x000fc800078e0006 */
[----:B------:R-:W-:-:S04]  /*7700*/  IMAD R3, R94, R5, R3 ;  /* 0x000000055e037224 */ /* 0x000fc800078e0203 */
[----:B------:R-:W-:Y:S01]  /*7710*/  IMAD.IADD R103, R7, 0x1, R3 ;  /* 0x0000000107677824 */ /* 0x000fe200078e0203 */
[----:B------:R-:W-:Y:S06]  /*7720*/  @!P1 BRA `(.L_x_36) ;  /* 0x0000002400e09947 */ /* 0x000fec0003800000 */
[----:B------:R-:W0:Y:S01]  /*7730*/  LDC.64 R96, c[0x0][0x5b8] ;  /* 0x00016e00ff607b82 */ /* 0x000e220000000a00 */
[----:B------:R-:W-:-:S07]  /*7740*/  ULDC.64 UR4, c[0x0][0x5c0] ;  /* 0x0001700000047ab9 */ /* 0x000fce0000000a00 */
[----:B------:R-:W1:Y:S08]  /*7750*/  LDC.64 R98, c[0x0][0x5b0] ;  /* 0x00016c00ff627b82 */ /* 0x000e700000000a00 */
[----:B------:R-:W2:Y:S01]  /*7760*/  LDC.64 R100, c[0x0][0x5a8] ;  /* 0x00016a00ff647b82 */ /* 0x000ea20000000a00 */
[-C--:B0-----:R-:W-:Y:S02]  /*7770*/  IMAD R12, R13, R96.reuse, RZ ;  /* 0x000000600d0c7224 */ /* 0x081fe400078e02ff */
[----:B------:R-:W-:-:S04]  /*7780*/  IMAD.WIDE.U32 R8, R19, R96, R10 ;  /* 0x0000006013087225 */ /* 0x000fc800078e000a */
[----:B------:R-:W-:Y:S01]  /*7790*/  IMAD R93, R19, R97, R12 ;  /* 0x00000061135d7224 */ /* 0x000fe200078e020c */
[----:B------:R-:W-:Y:S01]  /*77a0*/  IADD3 R12, P1, R20, R8, RZ ;  /* 0x00000008140c7210 */ /* 0x000fe20007f3e0ff */
[----:B-1----:R-:W-:-:S03]  /*77b0*/  IMAD R3, R95, R98, RZ ;  /* 0x000000625f037224 */ /* 0x002fc600078e02ff */
[----:B------:R-:W-:Y:S01]  /*77c0*/  IADD3.X R13, R21, R9, R93, P1, !PT ;  /* 0x00000009150d7210 */ /* 0x000fe20000ffe45d */
[C---:B------:R-:W-:Y:S02]  /*77d0*/  IMAD R97, R94.reuse, R99, R3 ;  /* 0x000000635e617224 */ /* 0x040fe400078e0203 */
[----:B------:R-:W-:-:S04]  /*77e0*/  IMAD.WIDE.U32 R8, R94, R98, R12 ;  /* 0x000000625e087225 */ /* 0x000fc800078e000c */
[----:B------:R-:W-:Y:S01]  /*77f0*/  IMAD.IADD R3, R9, 0x1, R97 ;  /* 0x0000000109037824 */ /* 0x000fe200078e0261 */
[----:B--2---:R-:W-:-:S04]  /*7800*/  LEA R14, P1, R8, R100, 0x1 ;  /* 0x00000064080e7211 */ /* 0x004fc800078208ff */
[----:B------:R-:W-:-:S05]  /*7810*/  LEA.HI.X R15, R8, R101, R3, 0x1, P1 ;  /* 0x00000065080f7211 */ /* 0x000fca00008f0c03 */
[----:B------:R-:W2:Y:S01]  /*7820*/  @P2 LDG.E.LTC128B.U16 R3, desc[UR50][R14.64] ;  /* 0x000000320e032981 */ /* 0x000ea2000c1e1520 */
[----:B------:R-:W-:Y:S01]  /*7830*/  IMAD.WIDE.U32 R8, R94, R98, R20 ;  /* 0x000000625e087225 */ /* 0x000fe200078e0014 */
[----:B------:R-:W-:Y:S02]  /*7840*/  BSSY B1, `(.L_x_37) ;  /* 0x0000015000017945 */ /* 0x000fe40003800000 */
[----:B------:R-:W-:-:S04]  /*7850*/  IADD3 R90, P1, R10, R8, RZ ;  /* 0x000000080a5a7210 */ /* 0x000fc80007f3e0ff */
[----:B------:R-:W-:-:S03]  /*7860*/  IADD3.X R91, R11, R97, R9, P1, !PT ;  /* 0x000000610b5b7210 */ /* 0x000fc60000ffe409 */
[----:B------:R-:W-:-:S04]  /*7870*/  IMAD.WIDE.U32 R90, R19, R96, R90 ;  /* 0x00000060135a7225 */ /* 0x000fc800078e005a */
[----:B--2---:R-:W-:-:S05]  /*7880*/  HADD2.F32 R8, -RZ, R3.H0_H0 ;  /* 0x20000003ff087230 */ /* 0x004fca0000004100 */
[----:B------:R-:W-:Y:S01]  /*7890*/  FMUL R7, R8, R81 ;  /* 0x0000005108077220 */ /* 0x000fe20000400000 */
[----:B------:R-:W-:-:S03]  /*78a0*/  LEA R8, P1, R6, UR4, 0x1 ;  /* 0x0000000406087c11 */ /* 0x000fc6000f8208ff */
[----:B------:R-:W-:Y:S01]  /*78b0*/  FFMA R7, R72, R80, R7 ;  /* 0x0000005048077223 */ /* 0x000fe20000000007 */
[----:B------:R-:W-:Y:S02]  /*78c0*/  LEA.HI.X R9, R6, UR5, R103, 0x1, P1 ;  /* 0x0000000506097c11 */ /* 0x000fe400088f0c67 */
[----:B------:R-:W-:Y:S02]  /*78d0*/  ISETP.GT.AND P1, PT, R2, 0x1, PT ;  /* 0x000000010200780c */ /* 0x000fe40003f24270 */
[----:B------:R-:W-:Y:S01]  /*78e0*/  F2FP.F16.F32.PACK_AB R14, RZ, R7 ;  /* 0x00000007ff0e723e */ /* 0x000fe200000000ff */
[----:B------:R-:W-:Y:S01]  /*78f0*/  IMAD.IADD R7, R93, 0x1, R91 ;  /* 0x000000015d077824 */ /* 0x000fe200078e025b */
[----:B------:R-:W-:Y:S02]  /*7900*/  ISETP.GT.AND P3, PT, R0, RZ, P1 ;  /* 0x000000ff0000720c */ /* 0x000fe40000f64270 */
[----:B------:R-:W-:Y:S01]  /*7910*/  PRMT R15, R14, 0x7610, R15 ;  /* 0x000076100e0f7816 */ /* 0x000fe2000000000f */
[----:B------:R-:W-:Y:S01]  /*7920*/  IMAD.SHL.U32 R14, R98, 0x8, RZ ;  /* 0x00000008620e7824 */ /* 0x000fe200078e00ff */
[----:B------:R-:W-:-:S03]  /*7930*/  LEA R6, P4, R90, R100, 0x1 ;  /* 0x000000645a067211 */ /* 0x000fc600078808ff */
[----:B------:R0:W-:Y:S01]  /*7940*/  @P2 STG.E.U16 desc[UR50][R8.64], R15 ;  /* 0x0000000f08002986 */ /* 0x0001e2000c101532 */
[----:B------:R-:W-:Y:S02]  /*7950*/  LEA.HI.X R7, R90, R101, R7, 0x1, P4 ;  /* 0x000000655a077211 */ /* 0x000fe400020f0c07 */
[----:B0-----:R-:W-:-:S03]  /*7960*/  SHF.L.U64.HI R15, R98, 0x3, R99 ;  /* 0x00000003620f7819 */ /* 0x001fc60000010263 */
[----:B------:R-:W-:Y:S05]  /*7970*/  @!P3 BRA `(.L_x_38) ;  /* 0x000000000004b947 */ /* 0x000fea0003800000 */
[----:B------:R0:W5:Y:S02]  /*7980*/  LDG.E.LTC128B.U16 R3, desc[UR50][R6.64+0x2] ;  /* 0x0000023206037981 */ /* 0x000164000c1e1520 */
.L_x_38:
[----:B------:R-:W-:Y:S05]  /*7990*/  BSYNC B1 ;  /* 0x0000000000017941 */ /* 0x000fea0003800000 */
.L_x_37:
[----:B-----5:R-:W-:Y:S01]  /*79a0*/  HADD2.F32 R18, -RZ, R3.H0_H0 ;  /* 0x20000003ff127230 */ /* 0x020fe20000004100 */
[----:B------:R-:W-:Y:S01]  /*79b0*/  ISETP.GT.AND P0, PT, R0, 0x8, P0 ;  /* 0x000000080000780c */ /* 0x000fe20000704270 */
[----:B------:R-:W-:-:S04]  /*79c0*/  IMAD.WIDE.U32 R14, R94, R98, R14 ;  /* 0x000000625e0e7225 */ /* 0x000fc800078e000e */
[----:B------:R-:W-:Y:S01]  /*79d0*/  FMUL R18, R18, R81 ;  /* 0x0000005112127220 */ /* 0x000fe20000400000 */
[----:B------:R-:W-:Y:S01]  /*79e0*/  IMAD.IADD R97, R97, 0x1, R15 ;  /* 0x0000000161617824 */ /* 0x000fe200078e020f */
[----:B------:R-:W-:Y:S02]  /*79f0*/  IADD3 R15, P2, R12, R14, RZ ;  /* 0x0000000e0c0f7210 */ /* 0x000fe40007f5e0ff */
[----:B------:R-:W-:-:S03]  /*7a00*/  FFMA R18, R73, R80, R18 ;  /* 0x0000005049127223 */ /* 0x000fc60000000012 */
[----:B------:R-:W-:Y:S01]  /*7a10*/  IMAD.X R72, R97, 0x1, R13, P2 ;  /* 0x0000000161487824 */ /* 0x000fe200010e060d */
[C---:B------:R-:W-:Y:S02]  /*7a20*/  LEA R12, P2, R15.reuse, R100, 0x1 ;  /* 0x000000640f0c7211 */ /* 0x040fe400078408ff */
[----:B------:R-:W-:Y:S02]  /*7a30*/  F2FP.F16.F32.PACK_AB R18, RZ, R18 ;  /* 0x00000012ff12723e */ /* 0x000fe400000000ff */
[----:B------:R-:W-:Y:S02]  /*7a40*/  LEA.HI.X R13, R15, R101, R72, 0x1, P2 ;  /* 0x000000650f0d7211 */ /* 0x000fe400010f0c48 */
[----:B------:R-:W-:Y:S02]  /*7a50*/  PRMT R15, R18, 0x7610, R15 ;  /* 0x00007610120f7816 */ /* 0x000fe4000000000f */
[----:B------:R-:W-:-:S03]  /*7a60*/  PRMT R18, R3, 0x7610, R18 ;  /* 0x0000761003127816 */ /* 0x000fc60000000012 */
[----:B------:R1:W-:Y:S04]  /*7a70*/  @P3 STG.E.U16 desc[UR50][R8.64+0x2], R15 ;  /* 0x0000020f08003986 */ /* 0x0003e8000c101532 */
[----:B------:R-:W2:Y:S01]  /*7a80*/  @P0 LDG.E.LTC128B.U16 R18, desc[UR50][R12.64] ;  /* 0x000000320c120981 */ /* 0x000ea2000c1e1520 */
[----:B------:R-:W-:Y:S01]  /*7a90*/  IADD3 R14, P2, P3, R10, R14, R20 ;  /* 0x0000000e0a0e7210 */ /* 0x000fe20007b5e014 */
[----:B------:R-:W-:Y:S01]  /*7aa0*/  BSSY B1, `(.L_x_39) ;  /* 0x0000011000017945 */ /* 0x000fe20003800000 */
[----:B------:R-:W-:Y:S02]  /*7ab0*/  ISETP.GT.AND P1, PT, R0, 0x8, P1 ;  /* 0x000000080000780c */ /* 0x000fe40000f24270 */
[----:B-1----:R-:W-:Y:S02]  /*7ac0*/  IADD3.X R15, R11, R97, R21, P2, P3 ;  /* 0x000000610b0f7210 */ /* 0x002fe400017e6415 */
[----:B------:R-:W-:Y:S01]  /*7ad0*/  SHF.L.U64.HI R11, R4, 0x4, R5 ;  /* 0x00000004040b7819 */ /* 0x000fe20000010205 */
[----:B------:R-:W-:-:S04]  /*7ae0*/  IMAD.WIDE.U32 R14, R19, R96, R14 ;  /* 0x00000060130e7225 */ /* 0x000fc800078e000e */
[----:B------:R-:W-:Y:S02]  /*7af0*/  IMAD.IADD R5, R93, 0x1, R15 ;  /* 0x000000015d057824 */ /* 0x000fe400078e020f */
[----:B--2---:R-:W-:-:S05]  /*7b00*/  HADD2.F32 R10, -RZ, R18.H0_H0 ;  /* 0x20000012ff0a7230 */ /* 0x004fca0000004100 */
[----:B------:R-:W-:Y:S01]  /*7b10*/  FMUL R3, R10, R81 ;  /* 0x000000510a037220 */ /* 0x000fe20000400000 */
[----:B------:R-:W-:Y:S02]  /*7b20*/  LEA R10, P2, R4, R8, 0x4 ;  /* 0x00000008040a7211 */ /* 0x000fe400078420ff */
[----:B------:R-:W-:Y:S01]  /*7b30*/  LEA R4, P3, R14, R100, 0x1 ;  /* 0x000000640e047211 */ /* 0x000fe200078608ff */
[----:B------:R-:W-:Y:S02]  /*7b40*/  FFMA R3, R74, R80, R3 ;  /* 0x000000504a037223 */ /* 0x000fe40000000003 */
[----:B------:R-:W-:Y:S01]  /*7b50*/  IMAD.X R11, R11, 0x1, R9, P2 ;  /* 0x000000010b0b7824 */ /* 0x000fe200010e0609 */
[----:B------:R-:W-:Y:S02]  /*7b60*/  LEA.HI.X R5, R14, R101, R5, 0x1, P3 ;  /* 0x000000650e057211 */ /* 0x000fe400018f0c05 */
[----:B------:R-:W-:-:S05]  /*7b70*/  F2FP.F16.F32.PACK_AB R3, RZ, R3 ;  /* 0x00000003ff03723e */ /* 0x000fca00000000ff */
[----:B------:R1:W-:Y:S01]  /*7b80*/  @P0 STG.E.U16 desc[UR50][R10.64], R3 ;  /* 0x000000030a000986 */ /* 0x0003e2000c101532 */
[----:B------:R-:W-:Y:S05]  /*7b90*/  @!P1 BRA `(.L_x_40) ;  /* 0x0000000000049947 */ /* 0x000fea0003800000 */
[----:B------:R2:W5:Y:S02]  /*7ba0*/  LDG.E.LTC128B.U16 R18, desc[UR50][R4.64+0x2] ;  /* 0x0000023204127981 */ /* 0x000564000c1e1520 */
.L_x_40:
[----:B------:R-:W-:Y:S05]  /*7bb0*/  BSYNC B1 ;  /* 0x0000000000017941 */ /* 0x000fea0003800000 */
.L_x_39:
[----:B-----5:R-:W-:Y:S01]  /*7bc0*/  HADD2.F32 R12, -RZ, R18.H0_H0 ;  /* 0x20000012ff0c7230 */ /* 0x020fe20000004100 */
[----:B------:R-:W-:Y:S01]  /*7bd0*/  ISETP.GT.AND P0, PT, R2, 0x8, PT ;  /* 0x000000080200780c */ /* 0x000fe20003f04270 */
[----:B------:R-:W-:Y:S03]  /*7be0*/  BSSY B1, `(.L_x_41) ;  /* 0x0000008000017945 */ /* 0x000fe60003800000 */
[----:B------:R-:W-:Y:S01]  /*7bf0*/  FMUL R12, R12, R81 ;  /* 0x000000510c0c7220 */ /* 0x000fe20000400000 */
[----:B------:R-:W-:-:S03]  /*7c00*/  ISETP.GT.AND P2, PT, R0, RZ, P0 ;  /* 0x000000ff0000720c */ /* 0x000fc60000744270 */
[----:B------:R-:W-:-:S05]  /*7c10*/  FFMA R12, R75, R80, R12 ;  /* 0x000000504b0c7223 */ /* 0x000fca000000000c */
[----:B------:R-:W-:-:S05]  /*7c20*/  F2FP.F16.F32.PACK_AB R12, RZ, R12 ;  /* 0x0000000cff0c723e */ /* 0x000fca00000000ff */
[----:B------:R3:W-:Y:S01]  /*7c30*/  @P1 STG.E.U16 desc[UR50][R10.64+0x2], R12 ;  /* 0x0000020c0a001986 */ /* 0x0007e2000c101532 */
[----:B------:R-:W-:Y:S05]  /*7c40*/  @!P2 BRA `(.L_x_42) ;  /* 0x000000000004a947 */ /* 0x000fea0003800000 */
[----:B------:R4:W5:Y:S02]  /*7c50*/  LDG.E.LTC128B.U16 R18, desc[UR50][R6.64+0x10] ;  /* 0x0000103206127981 */ /* 0x000964000c1e1520 */
.L_x_42:
[----:B------:R-:W-:Y:S05]  /*7c60*/  BSYNC B1 ;  /* 0x0000000000017941 */ /* 0x000fea0003800000 */
.L_x_41:
[----:B---3-5:R-:W-:Y:S01]  /*7c70*/  HADD2.F32 R12, -RZ, R18.H0_H0 ;  /* 0x20000012ff0c7230 */ /* 0x028fe20000004100 */
[----:B------:R-:W-:Y:S01]  /*7c80*/  ISETP.GT.AND P1, PT, R2, 0x9, PT ;  /* 0x000000090200780c */ /* 0x000fe20003f24270 */
[----:B------:R-:W-:Y:S03]  /*7c90*/  BSSY B1, `(.L_x_43) ;  /* 0x0000008000017945 */ /* 0x000fe60003800000 */
[----:B-1----:R-:W-:Y:S01]  /*7ca0*/  FMUL R3, R12, R81 ;  /* 0x000000510c037220 */ /* 0x002fe20000400000 */
[----:B------:R-:W-:-:S03]  /*7cb0*/  ISETP.GT.AND P3, PT, R0, RZ, P1 ;  /* 0x000000ff0000720c */ /* 0x000fc60000f64270 */
[----:B------:R-:W-:-:S05]  /*7cc0*/  FFMA R3, R76, R80, R3 ;  /* 0x000000504c037223 */ /* 0x000fca0000000003 */
[----:B------:R-:W-:-:S05]  /*7cd0*/  F2FP.F16.F32.PACK_AB R3, RZ, R3 ;  /* 0x00000003ff03723e */ /* 0x000fca00000000ff */
[----:B------:R1:W-:Y:S01]  /*7ce0*/  @P2 STG.E.U16 desc[UR50][R8.64+0x10], R3 ;  /* 0x0000100308002986 */ /* 0x0003e2000c101532 */
[----:B------:R-:W-:Y:S05]  /*7cf0*/  @!P3 BRA `(.L_x_44) ;  /* 0x000000000004b947 */ /* 0x000fea0003800000 */
[----:B------:R3:W5:Y:S02]  /*7d00*/  LDG.E.LTC128B.U16 R18, desc[UR50][R6.64+0x12] ;  /* 0x0000123206127981 */ /* 0x000764000c1e1520 */
.L_x_44:
[----:B------:R-:W-:Y:S05]  /*7d10*/  BSYNC B1 ;  /* 0x0000000000017941 */ /* 0x000fea0003800000 */
.L_x_43:
[----:B-----5:R-:W-:Y:S01]  /*7d20*/  HADD2.F32 R12, -RZ, R18.H0_H0 ;  /* 0x20000012ff0c7230 */ /* 0x020fe20000004100 */
[----:B------:R-:W-:Y:S01]  /*7d30*/  ISETP.GT.AND P0, PT, R0, 0x8, P0 ;  /* 0x000000080000780c */ /* 0x000fe20000704270 */
[----:B------:R-:W-:Y:S03]  /*7d40*/  BSSY B1, `(.L_x_45) ;  /* 0x0000007000017945 */ /* 0x000fe60003800000 */
[----:B------:R-:W-:-:S04]  /*7d50*/  FMUL R12, R12, R81 ;  /* 0x000000510c0c7220 */ /* 0x000fc80000400000 */
[----:B------:R-:W-:-:S05]  /*7d60*/  FFMA R12, R77, R80, R12 ;  /* 0x000000504d0c7223 */ /* 0x000fca000000000c */
[----:B------:R-:W-:-:S05]  /*7d70*/  F2FP.F16.F32.PACK_AB R12, RZ, R12 ;  /* 0x0000000cff0c723e */ /* 0x000fca00000000ff */
[----:B------:R0:W-:Y:S01]  /*7d80*/  @P3 STG.E.U16 desc[UR50][R8.64+0x12], R12 ;  /* 0x0000120c08003986 */ /* 0x0001e2000c101532 */
[----:B------:R-:W-:Y:S05]  /*7d90*/  @!P0 BRA `(.L_x_46) ;  /* 0x0000000000048947 */ /* 0x000fea0003800000 */
[----:B------:R0:W5:Y:S02]  /*7da0*/  LDG.E.LTC128B.U16 R18, desc[UR50][R4.64+0x10] ;  /* 0x0000103204127981 */ /* 0x000164000c1e1520 */
.L_x_46:
[----:B------:R-:W-:Y:S05]  /*7db0*/  BSYNC B1 ;  /* 0x0000000000017941 */ /* 0x000fea0003800000 */
.L_x_45:
[----:B0----5:R-:W-:Y:S01]  /*7dc0*/  HADD2.F32 R12, -RZ, R18.H0_H0 ;  /* 0x20000012ff0c7230 */ /* 0x021fe20000004100 */
[----:B------:R-:W-:Y:S01]  /*7dd0*/  ISETP.GT.AND P1, PT, R0, 0x8, P1 ;  /* 0x000000080000780c */ /* 0x000fe20000f24270 */
[----:B------:R-:W-:Y:S03]  /*7de0*/  BSSY B1, `(.L_x_47) ;  /* 0x0000007000017945 */ /* 0x000fe60003800000 */
[----:B-1----:R-:W-:-:S04]  /*7df0*/  FMUL R3, R12, R81 ;  /* 0x000000510c037220 */ /* 0x002fc80000400000 */
[----:B------:R-:W-:-:S05]  /*7e00*/  FFMA R3, R78, R80, R3 ;  /* 0x000000504e037223 */ /* 0x000fca0000000003 */
[----:B------:R-:W-:-:S05]  /*7e10*/  F2FP.F16.F32.PACK_AB R3, RZ, R3 ;  /* 0x00000003ff03723e */ /* 0x000fca00000000ff */
[----:B------:R0:W-:Y:S01]  /*7e20*/  @P0 STG.E.U16 desc[UR50][R10.64+0x10], R3 ;  /* 0x000010030a000986 */ /* 0x0001e2000c101532 */
[----:B------:R-:W-:Y:S05]  /*7e30*/  @!P1 BRA `(.L_x_48) ;  /* 0x0000000000049947 */ /* 0x000fea0003800000 */
[----:B------:R1:W5:Y:S02]  /*7e40*/  LDG.E.LTC128B.U16 R18, desc[UR50][R4.64+0x12] ;  /* 0x0000123204127981 */ /* 0x000364000c1e1520 */
.L_x_48:
[----:B------:R-:W-:Y:S05]  /*7e50*/  BSYNC B1 ;  /* 0x0000000000017941 */ /* 0x000fea0003800000 */
.L_x_47:
        /* <DEDUP_REMOVED lines=10> */
.L_x_50:
[----:B------:R-:W-:Y:S05]  /*7f00*/  BSYNC B1 ;  /* 0x0000000000017941 */ /* 0x000fea0003800000 */
.L_x_49:
[----:B0----5:R-:W-:Y:S01]  /*7f10*/  HADD2.F32 R12, -RZ, R18.H0_H0 ;  /* 0x20000012ff0c7230 */ /* 0x021fe20000004100 */
        /* <DEDUP_REMOVED lines=9> */
.L_x_52:
[----:B------:R-:W-:Y:S05]  /*7fb0*/  BSYNC B1 ;  /* 0x0000000000017941 */ /* 0x000fea0003800000 */
.L_x_51:
        /* <DEDUP_REMOVED lines=9> */
.L_x_54:
[----:B------:R-:W-:Y:S05]  /*8050*/  BSYNC B1 ;  /* 0x0000000000017941 */ /* 0x000fea0003800000 */
.L_x_53:
[----:B0----5:R-:W-:Y:S01]  /*8060*/  HADD2.F32 R12, -RZ, R18.H0_H0 ;  /* 0x20000012ff0c7230 */ /* 0x021fe20000004100 */
        /* <DEDUP_REMOVED lines=8> */
.L_x_56:
[----:B------:R-:W-:Y:S05]  /*80f0*/  BSYNC B1 ;  /* 0x0000000000017941 */ /* 0x000fea0003800000 */
.L_x_55:
        /* <DEDUP_REMOVED lines=10> */
.L_x_58:
[----:B------:R-:W-:Y:S05]  /*81a0*/  BSYNC B1 ;  /* 0x0000000000017941 */ /* 0x000fea0003800000 */
.L_x_57:
        /* <DEDUP_REMOVED lines=10> */
.L_x_60:
[----:B------:R-:W-:Y:S05]  /*8250*/  BSYNC B1 ;  /* 0x0000000000017941 */ /* 0x000fea0003800000 */
.L_x_59:
        /* <DEDUP_REMOVED lines=9> */
.L_x_62:
[----:B------:R-:W-:Y:S05]  /*82f0*/  BSYNC B1 ;  /* 0x0000000000017941 */ /* 0x000fea0003800000 */
.L_x_61:
        /* <DEDUP_REMOVED lines=9> */
.L_x_64:
[----:B------:R-:W-:Y:S05]  /*8390*/  BSYNC B1 ;  /* 0x0000000000017941 */ /* 0x000fea0003800000 */
.L_x_63:
        /* <DEDUP_REMOVED lines=10> */
.L_x_66:
[----:B------:R-:W-:Y:S05]  /*8440*/  BSYNC B1 ;  /* 0x0000000000017941 */ /* 0x000fea0003800000 */
.L_x_65:
        /* <DEDUP_REMOVED lines=10> */
.L_x_68:
[----:B------:R-:W-:Y:S05]  /*84f0*/  BSYNC B1 ;  /* 0x0000000000017941 */ /* 0x000fea0003800000 */
.L_x_67:
        /* <DEDUP_REMOVED lines=9> */
.L_x_70:
[----:B------:R-:W-:Y:S05]  /*8590*/  BSYNC B1 ;  /* 0x0000000000017941 */ /* 0x000fea0003800000 */
.L_x_69:
        /* <DEDUP_REMOVED lines=9> */
.L_x_72:
[----:B------:R-:W-:Y:S05]  /*8630*/  BSYNC B1 ;  /* 0x0000000000017941 */ /* 0x000fea0003800000 */
.L_x_71:
        /* <DEDUP_REMOVED lines=10> */
.L_x_74:
[----:B------:R-:W-:Y:S05]  /*86e0*/  BSYNC B1 ;  /* 0x0000000000017941 */ /* 0x000fea0003800000 */
.L_x_73:
        /* <DEDUP_REMOVED lines=10> */
.L_x_76:
[----:B------:R-:W-:Y:S05]  /*8790*/  BSYNC B1 ;  /* 0x0000000000017941 */ /* 0x000fea0003800000 */
.L_x_75:
        /* <DEDUP_REMOVED lines=9> */
.L_x_78:
[----:B------:R-:W-:Y:S05]  /*8830*/  BSYNC B1 ;  /* 0x0000000000017941 */ /* 0x000fea0003800000 */
.L_x_77:
        /* <DEDUP_REMOVED lines=9> */
.L_x_80:
[----:B------:R-:W-:Y:S05]  /*88d0*/  BSYNC B1 ;  /* 0x0000000000017941 */ /* 0x000fea0003800000 */
.L_x_79:
        /* <DEDUP_REMOVED lines=10> */
.L_x_82:
[----:B------:R-:W-:Y:S05]  /*8980*/  BSYNC B1 ;  /* 0x0000000000017941 */ /* 0x000fea0003800000 */
.L_x_81:
        /* <DEDUP_REMOVED lines=10> */
.L_x_84:
[----:B------:R-:W-:Y:S05]  /*8a30*/  BSYNC B1 ;  /* 0x0000000000017941 */ /* 0x000fea0003800000 */
.L_x_83:
        /* <DEDUP_REMOVED lines=9> */
.L_x_86:
[----:B------:R-:W-:Y:S05]  /*8ad0*/  BSYNC B1 ;  /* 0x0000000000017941 */ /* 0x000fea0003800000 */
.L_x_85:
        /* <DEDUP_REMOVED lines=9> */
.L_x_88:
[----:B------:R-:W-:Y:S05]  /*8b70*/  BSYNC B1 ;  /* 0x0000000000017941 */ /* 0x000fea0003800000 */
.L_x_87:
        /* <DEDUP_REMOVED lines=10> */
.L_x_90:
[----:B------:R-:W-:Y:S05]  /*8c20*/  BSYNC B1 ;  /* 0x0000000000017941 */ /* 0x000fea0003800000 */
.L_x_89:
        /* <DEDUP_REMOVED lines=10> */
.L_x_92:
[----:B------:R-:W-:Y:S05]  /*8cd0*/  BSYNC B1 ;  /* 0x0000000000017941 */ /* 0x000fea0003800000 */
.L_x_91:
        /* <DEDUP_REMOVED lines=9> */
.L_x_94:
[----:B------:R-:W-:Y:S05]  /*8d70*/  BSYNC B1 ;  /* 0x0000000000017941 */ /* 0x000fea0003800000 */
.L_x_93:
        /* <DEDUP_REMOVED lines=9> */
.L_x_96:
[----:B------:R-:W-:Y:S05]  /*8e10*/  BSYNC B1 ;  /* 0x0000000000017941 */ /* 0x000fea0003800000 */
.L_x_95:
        /* <DEDUP_REMOVED lines=10> */
.L_x_98:
[----:B------:R-:W-:Y:S05]  /*8ec0*/  BSYNC B1 ;  /* 0x0000000000017941 */ /* 0x000fea0003800000 */
.L_x_97:
        /* <DEDUP_REMOVED lines=10> */
.L_x_100:
[----:B------:R-:W-:Y:S05]  /*8f70*/  BSYNC B1 ;  /* 0x0000000000017941 */ /* 0x000fea0003800000 */
.L_x_99:
        /* <DEDUP_REMOVED lines=9> */
.L_x_102:
[----:B------:R-:W-:Y:S05]  /*9010*/  BSYNC B1 ;  /* 0x0000000000017941 */ /* 0x000fea0003800000 */
.L_x_101:
        /* <DEDUP_REMOVED lines=9> */
.L_x_104:
[----:B------:R-:W-:Y:S05]  /*90b0*/  BSYNC B1 ;  /* 0x0000000000017941 */ /* 0x000fea0003800000 */
.L_x_103:
        /* <DEDUP_REMOVED lines=10> */
.L_x_106:
[----:B------:R-:W-:Y:S05]  /*9160*/  BSYNC B1 ;  /* 0x0000000000017941 */ /* 0x000fea0003800000 */
.L_x_105:
        /* <DEDUP_REMOVED lines=10> */
.L_x_108:
[----:B------:R-:W-:Y:S05]  /*9210*/  BSYNC B1 ;  /* 0x0000000000017941 */ /* 0x000fea0003800000 */
.L_x_107:
        /* <DEDUP_REMOVED lines=9> */
.L_x_110:
[----:B------:R-:W-:Y:S05]  /*92b0*/  BSYNC B1 ;  /* 0x0000000000017941 */ /* 0x000fea0003800000 */
.L_x_109:
        /* <DEDUP_REMOVED lines=9> */
.L_x_112:
[----:B------:R-:W-:Y:S05]  /*9350*/  BSYNC B1 ;  /* 0x0000000000017941 */ /* 0x000fea0003800000 */
.L_x_111:
        /* <DEDUP_REMOVED lines=10> */
.L_x_114:
[----:B------:R-:W-:Y:S05]  /*9400*/  BSYNC B1 ;  /* 0x0000000000017941 */ /* 0x000fea0003800000 */
.L_x_113:
        /* <DEDUP_REMOVED lines=10> */
.L_x_116:
[----:B------:R-:W-:Y:S05]  /*94b0*/  BSYNC B1 ;  /* 0x0000000000017941 */ /* 0x000fea0003800000 */
.L_x_115:
        /* <DEDUP_REMOVED lines=9> */
.L_x_118:
[----:B------:R-:W-:Y:S05]  /*9550*/  BSYNC B1 ;  /* 0x0000000000017941 */ /* 0x000fea0003800000 */
.L_x_117:
        /* <DEDUP_REMOVED lines=9> */
.L_x_120:
[----:B------:R-:W-:Y:S05]  /*95f0*/  BSYNC B1 ;  /* 0x0000000000017941 */ /* 0x000fea0003800000 */
.L_x_119:
        /* <DEDUP_REMOVED lines=10> */
.L_x_122:
[----:B------:R-:W-:Y:S05]  /*96a0*/  BSYNC B1 ;  /* 0x0000000000017941 */ /* 0x000fea0003800000 */
.L_x_121:
        /* <DEDUP_REMOVED lines=10> */
.L_x_124:
[----:B------:R-:W-:Y:S05]  /*9750*/  BSYNC B1 ;  /* 0x0000000000017941 */ /* 0x000fea0003800000 */
.L_x_123:
        /* <DEDUP_REMOVED lines=9> */
.L_x_126:
[----:B------:R-:W-:Y:S05]  /*97f0*/  BSYNC B1 ;  /* 0x0000000000017941 */ /* 0x000fea0003800000 */
.L_x_125:
        /* <DEDUP_REMOVED lines=9> */
.L_x_128:
[----:B------:R-:W-:Y:S05]  /*9890*/  BSYNC B1 ;  /* 0x0000000000017941 */ /* 0x000fea0003800000 */
.L_x_127:
        /* <DEDUP_REMOVED lines=10> */
.L_x_130:
[----:B------:R-:W-:Y:S05]  /*9940*/  BSYNC B1 ;  /* 0x0000000000017941 */ /* 0x000fea0003800000 */
.L_x_129:
        /* <DEDUP_REMOVED lines=10> */
.L_x_132:
[----:B------:R-:W-:Y:S05]  /*99f0*/  BSYNC B1 ;  /* 0x0000000000017941 */ /* 0x000fea0003800000 */
.L_x_131:
        /* <DEDUP_REMOVED lines=9> */
.L_x_134:
[----:B------:R-:W-:Y:S05]  /*9a90*/  BSYNC B1 ;  /* 0x0000000000017941 */ /* 0x000fea0003800000 */
.L_x_133:
        /* <DEDUP_REMOVED lines=9> */
.L_x_136:
[----:B------:R-:W-:Y:S05]  /*9b30*/  BSYNC B1 ;  /* 0x0000000000017941 */ /* 0x000fea0003800000 */
.L_x_135:
        /* <DEDUP_REMOVED lines=10> */
.L_x_138:
[----:B------:R-:W-:Y:S05]  /*9be0*/  BSYNC B1 ;  /* 0x0000000000017941 */ /* 0x000fea0003800000 */
.L_x_137:
[----:B0----5:R-:W-:Y:S01]  /*9bf0*/  HADD2.F32 R12, -RZ, R18.H0_H0 ;  /* 0x20000012ff0c7230 */ /* 0x021fe20000004100 */
[----:B------:R-:W-:Y:S01]  /*9c00*/  ISETP.GT.AND P1, PT, R2, 0x69, PT ;  /* 0x000000690200780c */ /* 0x000fe20003f24270 */
[----:B------:R-:W-:Y:S01]  /*9c10*/  @P2 IMAD.MOV.U32 R2, RZ, RZ, R8 ;  /* 0x000000ffff022224 */ /* 0x000fe200078e0008 */
[----:B------:R-:W-:Y:S02]  /*9c20*/  BSSY B1, `(.L_x_139) ;  /* 0x000000a000017945 */ /* 0x000fe40003800000 */
[----:B------:R-:W-:Y:S01]  /*9c30*/  FMUL R3, R12, R81 ;  /* 0x000000510c037220 */ /* 0x000fe20000400000 */
[----:B------:R-:W-:-:S03]  /*9c40*/  ISETP.GT.AND P3, PT, R0, RZ, P1 ;  /* 0x000000ff0000720c */ /* 0x000fc60000f64270 */
[----:B------:R-:W-:-:S05]  /*9c50*/  FFMA R3, R28, R80, R3 ;  /* 0x000000501c037223 */ /* 0x000fca0000000003 */
[----:B------:R-:W-:-:S04]  /*9c60*/  F2FP.F16.F32.PACK_AB R3, RZ, R3 ;  /* 0x00000003ff03723e */ /* 0x000fc800000000ff */
[----:B------:R-:W-:Y:S01]  /*9c70*/  PRMT R12, R3, 0x7610, R12 ;  /* 0x00007610030c7816 */ /* 0x000fe2000000000c */
[----:B------:R-:W-:-:S05]  /*9c80*/  @P2 IMAD.MOV.U32 R3, RZ, RZ, R9 ;  /* 0x000000ffff032224 */ /* 0x000fca00078e0009 */
[----:B------:R0:W-:Y:S01]  /*9c90*/  @P2 STG.E.U16 desc[UR50][R2.64+0xd0], R12 ;  /* 0x0000d00c02002986 */ /* 0x0001e2000c101532 */
[----:B------:R-:W-:Y:S05]  /*9ca0*/  @!P3 BRA `(.L_x_140) ;  /* 0x000000000004b947 */ /* 0x000fea0003800000 */
[----:B------:R0:W5:Y:S02]  /*9cb0*/  LDG.E.LTC128B.U16 R18, desc[UR50][R6.64+0xd2] ;  /* 0x0000d23206127981 */ /* 0x000164000c1e1520 */
.L_x_140:
[----:B------:R-:W-:Y:S05]  /*9cc0*/  BSYNC B1 ;  /* 0x0000000000017941 */ /* 0x000fea0003800000 */
.L_x_139:
        /* <DEDUP_REMOVED lines=9> */
.L_x_142:
[----:B------:R-:W-:Y:S05]  /*9d60*/  BSYNC B1 ;  /* 0x0000000000017941 */ /* 0x000fea0003800000 */
.L_x_141:
[----:B0----5:R-:W-:Y:S01]  /*9d70*/  HADD2.F32 R2, -RZ, R18.H0_H0 ;  /* 0x20000012ff027230 */ /* 0x021fe20000004100 */
[----:B------:R-:W-:Y:S01]  /*9d80*/  ISETP.GT.AND P1, PT, R0, 0x8, P1 ;  /* 0x000000080000780c */ /* 0x000fe20000f24270 */
[----:B------:R-:W-:Y:S03]  /*9d90*/  BSSY B1, `(.L_x_143) ;  /* 0x000000a000017945 */ /* 0x000fe60003800000 */
[----:B------:R-:W-:Y:S01]  /*9da0*/  FMUL R3, R2, R81 ;  /* 0x0000005102037220 */ /* 0x000fe20000400000 */
[----:B------:R-:W-:-:S03]  /*9db0*/  @P0 IMAD.MOV.U32 R2, RZ, RZ, R10 ;  /* 0x000000ffff020224 */ /* 0x000fc600078e000a */
[----:B------:R-:W-:-:S05]  /*9dc0*/  FFMA R3, R30, R80, R3 ;  /* 0x000000501e037223 */ /* 0x000fca0000000003 */
[----:B------:R-:W-:-:S04]  /*9dd0*/  F2FP.F16.F32.PACK_AB R3, RZ, R3 ;  /* 0x00000003ff03723e */ /* 0x000fc800000000ff */
[----:B---34-:R-:W-:Y:S01]  /*9de0*/  PRMT R6, R3, 0x7610, R6 ;  /* 0x0000761003067816 */ /* 0x018fe20000000006 */
[----:B------:R-:W-:-:S05]  /*9df0*/  @P0 IMAD.MOV.U32 R3, RZ, RZ, R11 ;  /* 0x000000ffff030224 */ /* 0x000fca00078e000b */
[----:B------:R0:W-:Y:S01]  /*9e00*/  @P0 STG.E.U16 desc[UR50][R2.64+0xd0], R6 ;  /* 0x0000d00602000986 */ /* 0x0001e2000c101532 */
[----:B------:R-:W-:Y:S05]  /*9e10*/  @!P1 BRA `(.L_x_144) ;  /* 0x0000000000049947 */ /* 0x000fea0003800000 */
[----:B------:R3:W5:Y:S02]  /*9e20*/  LDG.E.LTC128B.U16 R18, desc[UR50][R4.64+0xd2] ;  /* 0x0000d23204127981 */ /* 0x000764000c1e1520 */
.L_x_144:
[----:B------:R-:W-:Y:S05]  /*9e30*/  BSYNC B1 ;  /* 0x0000000000017941 */ /* 0x000fea0003800000 */
.L_x_143:
[----:B------:R-:W-:Y:S05]  /*9e40*/  @!P1 BRA `(.L_x_145) ;  /* 0x0000001400109947 */ /* 0x000fea0003800000 */
[----:B-----5:R-:W-:-:S05]  /*9e50*/  HADD2.F32 R18, -RZ, R18.H0_H0 ;  /* 0x20000012ff127230 */ /* 0x020fca0000004100 */
[----:B------:R-:W-:-:S04]  /*9e60*/  FMUL R18, R18, R81 ;  /* 0x0000005112127220 */ /* 0x000fc80000400000 */
[----:B------:R-:W-:-:S05]  /*9e70*/  FFMA R18, R31, R80, R18 ;  /* 0x000000501f127223 */ /* 0x000fca0000000012 */
[----:B------:R-:W-:-:S05]  /*9e80*/  F2FP.F16.F32.PACK_AB R18, RZ, R18 ;  /* 0x00000012ff12723e */ /* 0x000fca00000000ff */
[----:B------:R4:W-:Y:S01]  /*9e90*/  STG.E.U16 desc[UR50][R10.64+0xd2], R18 ;  /* 0x0000d2120a007986 */ /* 0x0009e2000c101532 */
[----:B------:R-:W-:Y:S05]  /*9ea0*/  BRA `(.L_x_145) ;  /* 0x0000001000f87947 */ /* 0x000fea0003800000 */
.L_x_36:
[----:B------:R-:W-:Y:S01]  /*9eb0*/  ULDC.64 UR4, c[0x0][0x5c0] ;  /* 0x0001700000047ab9 */ /* 0x000fe20000000a00 */
[----:B------:R-:W-:Y:S01]  /*9ec0*/  ISETP.GT.AND P3, PT, R2, 0x1, PT ;  /* 0x000000010200780c */ /* 0x000fe20003f64270 */
[-C--:B------:R-:W-:Y:S01]  /*9ed0*/  FMUL R72, R72, R80.reuse ;  /* 0x0000005048487220 */ /* 0x080fe20000400000 */
[----:B------:R-:W-:Y:S01]  /*9ee0*/  LEA R8, P1, R6, UR4, 0x1 ;  /* 0x0000000406087c11 */ /* 0x000fe2000f8208ff */
[-C--:B------:R-:W-:Y:S01]  /*9ef0*/  FMUL R73, R73, R80.reuse ;  /* 0x0000005049497220 */ /* 0x080fe20000400000 */
[----:B------:R-:W-:Y:S01]  /*9f00*/  SHF.L.U64.HI R5, R4, 0x4, R5 ;  /* 0x0000000404057819 */ /* 0x000fe20000010205 */
[-C--:B------:R-:W-:Y:S01]  /*9f10*/  FMUL R74, R74, R80.reuse ;  /* 0x000000504a4a7220 */ /* 0x080fe20000400000 */
[----:B------:R-:W-:Y:S01]  /*9f20*/  LEA.HI.X R9, R6, UR5, R103, 0x1, P1 ;  /* 0x0000000506097c11 */ /* 0x000fe200088f0c67 */
[-C--:B------:R-:W-:Y:S01]  /*9f30*/  FMUL R75, R75, R80.reuse ;  /* 0x000000504b4b7220 */ /* 0x080fe20000400000 */
[----:B------:R-:W-:Y:S01]  /*9f40*/  ISETP.GT.AND P1, PT, R0, RZ, P3 ;  /* 0x000000ff0000720c */ /* 0x000fe20001f24270 */
[----:B------:R-:W-:Y:S01]  /*9f50*/  FMUL R76, R76, R80 ;  /* 0x000000504c4c7220 */ /* 0x000fe20000400000 */
[----:B------:R-:W-:Y:S01]  /*9f60*/  F2FP.F16.F32.PACK_AB R72, RZ, R72 ;  /* 0x00000048ff48723e */ /* 0x000fe200000000ff */
[-C--:B------:R-:W-:Y:S01]  /*9f70*/  FMUL R77, R77, R80.reuse ;  /* 0x000000504d4d7220 */ /* 0x080fe20000400000 */
[----:B------:R-:W-:Y:S01]  /*9f80*/  F2FP.F16.F32.PACK_AB R73, RZ, R73 ;  /* 0x00000049ff49723e */ /* 0x000fe200000000ff */
[----:B------:R-:W-:Y:S01]  /*9f90*/  FMUL R78, R78, R80 ;  /* 0x000000504e4e7220 */ /* 0x000fe20000400000 */
[----:B------:R-:W-:Y:S01]  /*9fa0*/  LEA R4, P5, R4, R8, 0x4 ;  /* 0x0000000804047211 */ /* 0x000fe200078a20ff */
[----:B------:R-:W-:Y:S01]  /*9fb0*/  @P2 STG.E.U16 desc[UR50][R8.64], R72 ;  /* 0x0000004808002986 */ /* 0x000fe2000c101532 */
[----:B------:R-:W-:Y:S01]  /*9fc0*/  ISETP.GT.AND P2, PT, R2, 0x8, PT ;  /* 0x000000080200780c */ /* 0x000fe20003f44270 */
[----:B------:R-:W-:Y:S01]  /*9fd0*/  FMUL R79, R79, R80 ;  /* 0x000000504f4f7220 */ /* 0x000fe20000400000 */
[C---:B------:R-:W-:Y:S01]  /*9fe0*/  ISETP.GT.AND P3, PT, R0.reuse, 0x8, P3 ;  /* 0x000000080000780c */ /* 0x040fe20001f64270 */
[--C-:B------:R-:W-:Y:S01]  /*9ff0*/  IMAD.X R5, R5, 0x1, R9.reuse, P5 ;  /* 0x0000000105057824 */ /* 0x100fe200028e0609 */
[----:B------:R-:W-:Y:S01]  /*a000*/  ISETP.GT.AND P4, PT, R0, RZ, P2 ;  /* 0x000000ff0000720c */ /* 0x000fe20001784270 */
[--C-:B------:R-:W-:Y:S01]  /*a010*/  @P1 IMAD.MOV.U32 R6, RZ, RZ, R8.reuse ;  /* 0x000000ffff061224 */ /* 0x100fe200078e0008 */
[----:B------:R-:W-:Y:S01]  /*a020*/  F2FP.F16.F32.PACK_AB R74, RZ, R74 ;  /* 0x0000004aff4a723e */ /* 0x000fe200000000ff */
[--C-:B------:R-:W-:Y:S01]  /*a030*/  @P1 IMAD.MOV.U32 R7, RZ, RZ, R9.reuse ;  /* 0x000000ffff071224 */ /* 0x100fe200078e0009 */
[----:B------:R-:W-:Y:S01]  /*a040*/  F2FP.F16.F32.PACK_AB R75, RZ, R75 ;  /* 0x0000004bff4b723e */ /* 0x000fe200000000ff */
[----:B------:R-:W-:Y:S01]  /*a050*/  FMUL R64, R64, R80 ;  /* 0x0000005040407220 */ /* 0x000fe20000400000 */
[----:B------:R-:W-:Y:S01]  /*a060*/  F2FP.F16.F32.PACK_AB R76, RZ, R76 ;  /* 0x0000004cff4c723e */ /* 0x000fe200000000ff */
[-C--:B------:R-:W-:Y:S01]  /*a070*/  FMUL R65, R65, R80.reuse ;  /* 0x0000005041417220 */ /* 0x080fe20000400000 */
[----:B------:R0:W-:Y:S01]  /*a080*/  @P1 STG.E.U16 desc[UR50][R6.64+0x2], R73 ;  /* 0x0000024906001986 */ /* 0x0001e2000c101532 */
[----:B------:R-:W-:Y:S01]  /*a090*/  ISETP.GT.AND P1, PT, R0, 0x8, P0 ;  /* 0x000000080000780c */ /* 0x000fe20000724270 */
[-C--:B------:R-:W-:Y:S01]  /*a0a0*/  FMUL R66, R66, R80.reuse ;  /* 0x0000005042427220 */ /* 0x080fe20000400000 */
[----:B------:R-:W-:Y:S01]  /*a0b0*/  ISETP.GT.AND P0, PT, R2, 0x9, PT ;  /* 0x000000090200780c */ /* 0x000fe20003f04270 */
[-C--:B------:R-:W-:Y:S01]  /*a0c0*/  FMUL R67, R67, R80.reuse ;  /* 0x0000005043437220 */ /* 0x080fe20000400000 */
[----:B------:R-:W-:Y:S01]  /*a0d0*/  F2FP.F16.F32.PACK_AB R77, RZ, R77 ;  /* 0x0000004dff4d723e */ /* 0x000fe200000000ff */
[-C--:B------:R-:W-:Y:S01]  /*a0e0*/  FMUL R68, R68, R80.reuse ;  /* 0x0000005044447220 */ /* 0x080fe20000400000 */
[----:B------:R-:W-:Y:S01]  /*a0f0*/  ISETP.GT.AND P5, PT, R0, RZ, P0 ;  /* 0x000000ff0000720c */ /* 0x000fe200007a4270 */
[----:B------:R-:W-:Y:S01]  /*a100*/  FMUL R69, R69, R80 ;  /* 0x0000005045457220 */ /* 0x000fe20000400000 */
[----:B------:R-:W-:Y:S01]  /*a110*/  F2FP.F16.F32.PACK_AB R78, RZ, R78 ;  /* 0x0000004eff4e723e */ /* 0x000fe200000000ff */
[----:B------:R-:W-:Y:S01]  /*a120*/  FMUL R70, R70, R80 ;  /* 0x0000005046467220 */ /* 0x000fe20000400000 */
[----:B------:R-:W-:Y:S01]  /*a130*/  F2FP.F16.F32.PACK_AB R79, RZ, R79 ;  /* 0x0000004fff4f723e */ /* 0x000fe200000000ff */
[--C-:B0-----:R-:W-:Y:S01]  /*a140*/  @P4 IMAD.MOV.U32 R6, RZ, RZ, R8.reuse ;  /* 0x000000ffff064224 */ /* 0x101fe200078e0008 */
[----:B------:R-:W-:Y:S01]  /*a150*/  F2FP.F16.F32.PACK_AB R64, RZ, R64 ;  /* 0x00000040ff40723e */ /* 0x000fe200000000ff */
[----:B------:R-:W-:Y:S01]  /*a160*/  @P1 STG.E.U16 desc[UR50][R4.64], R74 ;  /* 0x0000004a04001986 */ /* 0x000fe2000c101532 */
[--C-:B------:R-:W-:Y:S01]  /*a170*/  @P4 IMAD.MOV.U32 R7, RZ, RZ, R9.reuse ;  /* 0x000000ffff074224 */ /* 0x100fe200078e0009 */
[----:B------:R-:W-:Y:S01]  /*a180*/  ISETP.GT.AND P1, PT, R0, 0x8, P2 ;  /* 0x000000080000780c */ /* 0x000fe20001724270 */
[-C--:B------:R-:W-:Y:S01]  /*a190*/  FMUL R71, R71, R80.reuse ;  /* 0x0000005047477220 */ /* 0x080fe20000400000 */
[----:B------:R-:W-:Y:S01]  /*a1a0*/  @P3 STG.E.U16 desc[UR50][R4.64+0x2], R75 ;  /* 0x0000024b04003986 */ /* 0x000fe2000c101532 */
[----:B------:R-:W-:Y:S01]  /*a1b0*/  ISETP.GT.AND P3, PT, R2, 0x10, PT ;  /* 0x000000100200780c */ /* 0x000fe20003f64270 */
[-C--:B------:R-:W-:Y:S01]  /*a1c0*/  FMUL R56, R56, R80.reuse ;  /* 0x0000005038387220 */ /* 0x080fe20000400000 */
[C---:B------:R-:W-:Y:S01]  /*a1d0*/  ISETP.GT.AND P2, PT, R0.reuse, 0x8, P0 ;  /* 0x000000080000780c */ /* 0x040fe20000744270 */
[----:B------:R0:W-:Y:S01]  /*a1e0*/  @P4 STG.E.U16 desc[UR50][R6.64+0x10], R76 ;  /* 0x0000104c06004986 */ /* 0x0001e2000c101532 */
[----:B------:R-:W-:Y:S01]  /*a1f0*/  ISETP.GT.AND P4, PT, R0, RZ, P3 ;  /* 0x000000ff0000720c */ /* 0x000fe20001f84270 */
[-C--:B------:R-:W-:Y:S01]  /*a200*/  FMUL R57, R57, R80.reuse ;  /* 0x0000005039397220 */ /* 0x080fe20000400000 */
[----:B------:R-:W-:Y:S01]  /*a210*/  ISETP.GT.AND P0, PT, R2, 0x11, PT ;  /* 0x000000110200780c */ /* 0x000fe20003f04270 */
[-C--:B------:R-:W-:Y:S01]  /*a220*/  FMUL R58, R58, R80.reuse ;  /* 0x000000503a3a7220 */ /* 0x080fe20000400000 */
[----:B------:R-:W-:Y:S01]  /*a230*/  F2FP.F16.F32.PACK_AB R65, RZ, R65 ;  /* 0x00000041ff41723e */ /* 0x000fe200000000ff */
[----:B------:R-:W-:Y:S01]  /*a240*/  FMUL R59, R59, R80 ;  /* 0x000000503b3b7220 */ /* 0x000fe20000400000 */
[----:B------:R-:W-:Y:S01]  /*a250*/  F2FP.F16.F32.PACK_AB R66, RZ, R66 ;  /* 0x00000042ff42723e */ /* 0x000fe200000000ff */
[-C--:B------:R-:W-:Y:S01]  /*a260*/  FMUL R60, R60, R80.reuse ;  /* 0x000000503c3c7220 */ /* 0x080fe20000400000 */
[----:B------:R-:W-:Y:S01]  /*a270*/  F2FP.F16.F32.PACK_AB R67, RZ, R67 ;  /* 0x00000043ff43723e */ /* 0x000fe200000000ff */
[----:B------:R-:W-:Y:S01]  /*a280*/  FMUL R61, R61, R80 ;  /* 0x000000503d3d7220 */ /* 0x000fe20000400000 */
[----:B------:R-:W-:Y:S01]  /*a290*/  F2FP.F16.F32.PACK_AB R68, RZ, R68 ;  /* 0x00000044ff44723e */ /* 0x000fe200000000ff */
[--C-:B0-----:R-:W-:Y:S01]  /*a2a0*/  @P5 IMAD.MOV.U32 R6, RZ, RZ, R8.reuse ;  /* 0x000000ffff065224 */ /* 0x101fe200078e0008 */
[----:B------:R-:W-:Y:S01]  /*a2b0*/  F2FP.F16.F32.PACK_AB R69, RZ, R69 ;  /* 0x00000045ff45723e */ /* 0x000fe200000000ff */
[--C-:B------:R-:W-:Y:S01]  /*a2c0*/  @P5 IMAD.MOV.U32 R7, RZ, RZ, R9.reuse ;  /* 0x000000ffff075224 */ /* 0x100fe200078e0009 */
[----:B------:R-:W-:Y:S01]  /*a2d0*/  F2FP.F16.F32.PACK_AB R70, RZ, R70 ;  /* 0x00000046ff46723e */ /* 0x000fe200000000ff */
[-C--:B------:R-:W-:Y:S01]  /*a2e0*/  FMUL R62, R62, R80.reuse ;  /* 0x000000503e3e7220 */ /* 0x080fe20000400000 */
[----:B------:R-:W-:Y:S01]  /*a2f0*/  F2FP.F16.F32.PACK_AB R71, RZ, R71 ;  /* 0x00000047ff47723e */ /* 0x000fe200000000ff */
[-C--:B------:R-:W-:Y:S01]  /*a300*/  FMUL R63, R63, R80.reuse ;  /* 0x000000503f3f7220 */ /* 0x080fe20000400000 */
[----:B------:R0:W-:Y:S01]  /*a310*/  @P5 STG.E.U16 desc[UR50][R6.64+0x12], R77 ;  /* 0x0000124d06005986 */ /* 0x0001e2000c101532 */
[----:B------:R-:W-:Y:S01]  /*a320*/  ISETP.GT.AND P5, PT, R0, RZ, P0 ;  /* 0x000000ff0000720c */ /* 0x000fe200007a4270 */
[----:B------:R-:W-:Y:S01]  /*a330*/  FMUL R48, R48, R80 ;  /* 0x0000005030307220 */ /* 0x000fe20000400000 */
[----:B------:R-:W-:Y:S01]  /*a340*/  F2FP.F16.F32.PACK_AB R56, RZ, R56 ;  /* 0x00000038ff38723e */ /* 0x000fe200000000ff */
[----:B------:R-:W-:Y:S01]  /*a350*/  @P1 STG.E.U16 desc[UR50][R4.64+0x10], R78 ;  /* 0x0000104e04001986 */ /* 0x000fe2000c101532 */
[----:B------:R-:W-:Y:S01]  /*a360*/  ISETP.GT.AND P1, PT, R0, 0x8, P3 ;  /* 0x000000080000780c */ /* 0x000fe20001f24270 */
[-C--:B------:R-:W-:Y:S01]  /*a370*/  FMUL R49, R49, R80.reuse ;  /* 0x0000005031317220 */ /* 0x080fe20000400000 */
[----:B------:R-:W-:Y:S01]  /*a380*/  ISETP.GT.AND P3, PT, R2, 0x18, PT ;  /* 0x000000180200780c */ /* 0x000fe20003f64270 */
[----:B------:R-:W-:Y:S01]  /*a390*/  @P2 STG.E.U16 desc[UR50][R4.64+0x12], R79 ;  /* 0x0000124f04002986 */ /* 0x000fe2000c101532 */
[----:B------:R-:W-:Y:S01]  /*a3a0*/  ISETP.GT.AND P2, PT, R0, 0x8, P0 ;  /* 0x000000080000780c */ /* 0x000fe20000744270 */
[----:B------:R-:W-:Y:S01]  /*a3b0*/  FMUL R50, R50, R80 ;  /* 0x0000005032327220 */ /* 0x000fe20000400000 */
[----:B------:R-:W-:Y:S01]  /*a3c0*/  ISETP.GT.AND P0, PT, R2, 0x19, PT ;  /* 0x000000190200780c */ /* 0x000fe20003f04270 */
        /* <DEDUP_REMOVED lines=76> */
[----:B0-----:R-:W-:Y:S01]  /*a890*/  @P4 IMAD.MOV.U32 R6, RZ, RZ, R8 ;  /* 0x000000ffff064224 */ /* 0x001fe200078e0008 */
[----:B------:R-:W-:Y:S01]  /*a8a0*/  F2FP.F16.F32.PACK_AB R33, RZ, R33 ;  /* 0x00000021ff21723e */ /* 0x000fe200000000ff */
[----:B------:R-:W-:Y:S01]  /*a8b0*/  @P4 IMAD.MOV.U32 R7, RZ, RZ, R9 ;  /* 0x000000ffff074224 */ /* 0x000fe200078e0009 */
        /* <DEDUP_REMOVED lines=11> */
[----:B------:R-:W-:-:S02]  /*a970*/  F2FP.F16.F32.PACK_AB R38, RZ, R38 ;  /* 0x00000026ff26723e */ /* 0x000fc400000000ff */
[----:B------:R-:W-:Y:S02]  /*a980*/  F2FP.F16.F32.PACK_AB R39, RZ, R39 ;  /* 0x00000027ff27723e */ /* 0x000fe400000000ff */
[----:B------:R-:W-:Y:S01]  /*a990*/  F2FP.F16.F32.PACK_AB R24, RZ, R24 ;  /* 0x00000018ff18723e */ /* 0x000fe200000000ff */
[----:B0-----:R-:W-:Y:S01]  /*a9a0*/  @P5 IMAD.MOV.U32 R6, RZ, RZ, R8 ;  /* 0x000000ffff065224 */ /* 0x001fe200078e0008 */
[----:B------:R-:W-:Y:S01]  /*a9b0*/  F2FP.F16.F32.PACK_AB R25, RZ, R25 ;  /* 0x00000019ff19723e */ /* 0x000fe200000000ff */
[----:B------:R-:W-:Y:S01]  /*a9c0*/  @P5 IMAD.MOV.U32 R7, RZ, RZ, R9 ;  /* 0x000000ffff075224 */ /* 0x000fe200078e0009 */
[----:B------:R-:W-:Y:S02]  /*a9d0*/  F2FP.F16.F32.PACK_AB R26, RZ, R26 ;  /* 0x0000001aff1a723e */ /* 0x000fe400000000ff */
[----:B------:R-:W-:Y:S02]  /*a9e0*/  F2FP.F16.F32.PACK_AB R27, RZ, R27 ;  /* 0x0000001bff1b723e */ /* 0x000fe400000000ff */
[----:B------:R0:W-:Y:S01]  /*a9f0*/  @P5 STG.E.U16 desc[UR50][R6.64+0x42], R57 ;  /* 0x0000423906005986 */ /* 0x0001e2000c101532 */
[----:B------:R-:W-:-:S02]  /*aa00*/  ISETP.GT.AND P5, PT, R0, RZ, P0 ;  /* 0x000000ff0000720c */ /* 0x000fc400007a4270 */
[----:B------:R-:W-:Y:S01]  /*aa10*/  F2FP.F16.F32.PACK_AB R28, RZ, R28 ;  /* 0x0000001cff1c723e */ /* 0x000fe200000000ff */
[----:B------:R-:W-:Y:S01]  /*aa20*/  @P1 STG.E.U16 desc[UR50][R4.64+0x40], R58 ;  /* 0x0000403a04001986 */ /* 0x000fe2000c101532 */
[----:B------:R-:W-:Y:S02]  /*aa30*/  ISETP.GT.AND P1, PT, R0, 0x8, P3 ;  /* 0x000000080000780c */ /* 0x000fe40001f24270 */
[----:B------:R-:W-:Y:S01]  /*aa40*/  ISETP.GT.AND P3, PT, R2, 0x30, PT ;  /* 0x000000300200780c */ /* 0x000fe20003f64270 */
[----:B------:R-:W-:Y:S01]  /*aa50*/  @P2 STG.E.U16 desc[UR50][R4.64+0x42], R59 ;  /* 0x0000423b04002986 */ /* 0x000fe2000c101532 */
[----:B------:R-:W-:Y:S02]  /*aa60*/  ISETP.GT.AND P2, PT, R0, 0x8, P0 ;  /* 0x000000080000780c */ /* 0x000fe40000744270 */
[----:B------:R-:W-:Y:S01]  /*aa70*/  ISETP.GT.AND P0, PT, R2, 0x31, PT ;  /* 0x000000310200780c */ /* 0x000fe20003f04270 */
[----:B0-----:R-:W-:Y:S01]  /*aa80*/  @P4 IMAD.MOV.U32 R6, RZ, RZ, R8 ;  /* 0x000000ffff064224 */ /* 0x001fe200078e0008 */
[----:B------:R-:W-:Y:S01]  /*aa90*/  F2FP.F16.F32.PACK_AB R29, RZ, R29 ;  /* 0x0000001dff1d723e */ /* 0x000fe200000000ff */
[----:B------:R-:W-:Y:S01]  /*aaa0*/  @P4 IMAD.MOV.U32 R7, RZ, RZ, R9 ;  /* 0x000000ffff074224 */ /* 0x000fe200078e0009 */
[----:B------:R-:W-:-:S02]  /*aab0*/  F2FP.F16.F32.PACK_AB R30, RZ, R30 ;  /* 0x0000001eff1e723e */ /* 0x000fc400000000ff */
[----:B------:R-:W-:Y:S02]  /*aac0*/  F2FP.F16.F32.PACK_AB R31, RZ, R31 ;  /* 0x0000001fff1f723e */ /* 0x000fe400000000ff */
[----:B------:R0:W-:Y:S01]  /*aad0*/  @P4 STG.E.U16 desc[UR50][R6.64+0x50], R60 ;  /* 0x0000503c06004986 */ /* 0x0001e2000c101532 */
[----:B------:R-:W-:Y:S01]  /*aae0*/  ISETP.GT.AND P4, PT, R0, RZ, P3 ;  /* 0x000000ff0000720c */ /* 0x000fe20001f84270 */
[----:B0-----:R-:W-:Y:S02]  /*aaf0*/  @P5 IMAD.MOV.U32 R6, RZ, RZ, R8 ;  /* 0x000000ffff065224 */ /* 0x001fe400078e0008 */
[----:B------:R-:W-:-:S05]  /*ab00*/  @P5 IMAD.MOV.U32 R7, RZ, RZ, R9 ;  /* 0x000000ffff075224 */ /* 0x000fca00078e0009 */
[----:B------:R0:W-:Y:S01]  /*ab10*/  @P5 STG.E.U16 desc[UR50][R6.64+0x52], R61 ;  /* 0x0000523d06005986 */ /* 0x0001e2000c101532 */
[----:B------:R-:W-:-:S03]  /*ab20*/  ISETP.GT.AND P5, PT, R0, RZ, P0 ;  /* 0x000000ff0000720c */ /* 0x000fc600007a4270 */
[----:B------:R-:W-:Y:S01]  /*ab30*/  @P1 STG.E.U16 desc[UR50][R4.64+0x50], R62 ;  /* 0x0000503e04001986 */ /* 0x000fe2000c101532 */
[----:B------:R-:W-:Y:S02]  /*ab40*/  ISETP.GT.AND P1, PT, R0, 0x8, P3 ;  /* 0x000000080000780c */ /* 0x000fe40001f24270 */
[----:B------:R-:W-:Y:S01]  /*ab50*/  ISETP.GT.AND P3, PT, R2, 0x38, PT ;  /* 0x000000380200780c */ /* 0x000fe20003f64270 */
[----:B------:R-:W-:Y:S01]  /*ab60*/  @P2 STG.E.U16 desc[UR50][R4.64+0x52], R63 ;  /* 0x0000523f04002986 */ /* 0x000fe2000c101532 */
[----:B------:R-:W-:Y:S02]  /*ab70*/  ISETP.GT.AND P2, PT, R0, 0x8, P0 ;  /* 0x000000080000780c */ /* 0x000fe40000744270 */
[----:B------:R-:W-:Y:S01]  /*ab80*/  ISETP.GT.AND P0, PT, R2, 0x39, PT ;  /* 0x000000390200780c */ /* 0x000fe20003f04270 */
[----:B0-----:R-:W-:Y:S02]  /*ab90*/  @P4 IMAD.MOV.U32 R6, RZ, RZ, R8 ;  /* 0x000000ffff064224 */ /* 0x001fe400078e0008 */
[----:B------:R-:W-:-:S05]  /*aba0*/  @P4 IMAD.MOV.U32 R7, RZ, RZ, R9 ;  /* 0x000000ffff074224 */ /* 0x000fca00078e0009 */
        /* <DEDUP_REMOVED lines=35> */
[C---:B------:R-:W-:Y:S02]  /*ade0*/  ISETP.GT.AND P1, PT, R0.reuse, 0x8, P3 ;  /* 0x000000080000780c */ /* 0x040fe40001f24270 */
[----:B------:R-:W-:Y:S01]  /*adf0*/  ISETP.GT.AND P3, PT, R0, 0x8, P0 ;  /* 0x000000080000780c */ /* 0x000fe20000764270 */
[----:B------:R-:W-:Y:S01]  /*ae00*/  @P2 STG.E.U16 desc[UR50][R4.64+0x82], R43 ;  /* 0x0000822b04002986 */ /* 0x000fe2000c101532 */
[C---:B------:R-:W-:Y:S02]  /*ae10*/  ISETP.GT.AND P2, PT, R2.reuse, 0x50, PT ;  /* 0x000000500200780c */ /* 0x040fe40003f44270 */
[----:B------:R-:W-:-:S03]  /*ae20*/  ISETP.GT.AND P0, PT, R2, 0x51, PT ;  /* 0x000000510200780c */ /* 0x000fc60003f04270 */
[----:B0-----:R-:W-:Y:S02]  /*ae30*/  @P5 IMAD.MOV.U32 R6, RZ, RZ, R8 ;  /* 0x000000ffff065224 */ /* 0x001fe400078e0008 */
[----:B------:R-:W-:-:S05]  /*ae40*/  @P5 IMAD.MOV.U32 R7, RZ, RZ, R9 ;  /* 0x000000ffff075224 */ /* 0x000fca00078e0009 */
[----:B------:R0:W-:Y:S01]  /*ae50*/  @P5 STG.E.U16 desc[UR50][R6.64+0x90], R44 ;  /* 0x0000902c06005986 */ /* 0x0001e2000c101532 */
[C---:B------:R-:W-:Y:S02]  /*ae60*/  ISETP.GT.AND P5, PT, R0.reuse, RZ, P2 ;  /* 0x000000ff0000720c */ /* 0x040fe400017a4270 */
[----:B------:R-:W-:Y:S01]  /*ae70*/  ISETP.GT.AND P2, PT, R0, 0x8, P2 ;  /* 0x000000080000780c */ /* 0x000fe20001744270 */
[----:B0-----:R-:W-:Y:S02]  /*ae80*/  @P4 IMAD.MOV.U32 R6, RZ, RZ, R8 ;  /* 0x000000ffff064224 */ /* 0x001fe400078e0008 */
[----:B------:R-:W-:-:S05]  /*ae90*/  @P4 IMAD.MOV.U32 R7, RZ, RZ, R9 ;  /* 0x000000ffff074224 */ /* 0x000fca00078e0009 */
[----:B------:R0:W-:Y:S01]  /*aea0*/  @P4 STG.E.U16 desc[UR50][R6.64+0x92], R45 ;  /* 0x0000922d06004986 */ /* 0x0001e2000c101532 */
[C---:B------:R-:W-:Y:S02]  /*aeb0*/  ISETP.GT.AND P4, PT, R0.reuse, RZ, P0 ;  /* 0x000000ff0000720c */ /* 0x040fe40000784270 */
[----:B------:R-:W-:Y:S01]  /*aec0*/  ISETP.GT.AND P0, PT, R0, 0x8, P0 ;  /* 0x000000080000780c */ /* 0x000fe20000704270 */
[----:B------:R-:W-:Y:S04]  /*aed0*/  @P1 STG.E.U16 desc[UR50][R4.64+0x90], R46 ;  /* 0x0000902e04001986 */ /* 0x000fe8000c101532 */
[----:B------:R-:W-:Y:S01]  /*aee0*/  @P3 STG.E.U16 desc[UR50][R4.64+0x92], R47 ;  /* 0x0000922f04003986 */ /* 0x000fe2000c101532 */
[----:B------:R-:W-:Y:S01]  /*aef0*/  ISETP.GT.AND P3, PT, R2, 0x60, PT ;  /* 0x000000600200780c */ /* 0x000fe20003f64270 */
[----:B0-----:R-:W-:-:S02]  /*af00*/  @P5 IMAD.MOV.U32 R6, RZ, RZ, R8 ;  /* 0x000000ffff065224 */ /* 0x001fc400078e0008 */
[----:B------:R-:W-:-:S05]  /*af10*/  @P5 IMAD.MOV.U32 R7, RZ, RZ, R9 ;  /* 0x000000ffff075224 */ /* 0x000fca00078e0009 */
[----:B------:R0:W-:Y:S01]  /*af20*/  @P5 STG.E.U16 desc[UR50][R6.64+0xa0], R32 ;  /* 0x0000a02006005986 */ /* 0x0001e2000c101532 */
[----:B------:R-:W-:-:S04]  /*af30*/  ISETP.GT.AND P5, PT, R2, 0x58, PT ;  /* 0x000000580200780c */ /* 0x000fc80003fa4270 */
[C---:B------:R-:W-:Y:S02]  /*af40*/  ISETP.GT.AND P1, PT, R0.reuse, RZ, P5 ;  /* 0x000000ff0000720c */ /* 0x040fe40002f24270 */
[----:B------:R-:W-:Y:S01]  /*af50*/  ISETP.GT.AND P5, PT, R0, 0x8, P5 ;  /* 0x000000080000780c */ /* 0x000fe20002fa4270 */
[----:B0-----:R-:W-:Y:S02]  /*af60*/  @P4 IMAD.MOV.U32 R6, RZ, RZ, R8 ;  /* 0x000000ffff064224 */ /* 0x001fe400078e0008 */
[----:B------:R-:W-:-:S05]  /*af70*/  @P4 IMAD.MOV.U32 R7, RZ, RZ, R9 ;  /* 0x000000ffff074224 */ /* 0x000fca00078e0009 */
[----:B------:R0:W-:Y:S01]  /*af80*/  @P4 STG.E.U16 desc[UR50][R6.64+0xa2], R33 ;  /* 0x0000a22106004986 */ /* 0x0001e2000c101532 */
[----:B------:R-:W-:-:S03]  /*af90*/  ISETP.GT.AND P4, PT, R2, 0x59, PT ;  /* 0x000000590200780c */ /* 0x000fc60003f84270 */
[----:B------:R-:W-:Y:S01]  /*afa0*/  @P2 STG.E.U16 desc[UR50][R4.64+0xa0], R34 ;  /* 0x0000a02204002986 */ /* 0x000fe2000c101532 */
[----:B------:R-:W-:Y:S02]  /*afb0*/  ISETP.GT.AND P6, PT, R0, RZ, P4 ;  /* 0x000000ff0000720c */ /* 0x000fe400027c4270 */
[C---:B------:R-:W-:Y:S01]  /*afc0*/  ISETP.GT.AND P2, PT, R2.reuse, 0x61, PT ;  /* 0x000000610200780c */ /* 0x040fe20003f44270 */
[----:B------:R-:W-:Y:S01]  /*afd0*/  @P0 STG.E.U16 desc[UR50][R4.64+0xa2], R35 ;  /* 0x0000a22304000986 */ /* 0x000fe2000c101532 */
[----:B------:R-:W-:Y:S02]  /*afe0*/  ISETP.GT.AND P0, PT, R2, 0x69, PT ;  /* 0x000000690200780c */ /* 0x000fe40003f04270 */
[----:B------:R-:W-:Y:S01]  /*aff0*/  ISETP.GT.AND P4, PT, R0, 0x8, P4 ;  /* 0x000000080000780c */ /* 0x000fe20002784270 */
[----:B0-----:R-:W-:Y:S02]  /*b000*/  @P1 IMAD.MOV.U32 R6, RZ, RZ, R8 ;  /* 0x000000ffff061224 */ /* 0x001fe400078e0008 */
[----:B------:R-:W-:-:S04]  /*b010*/  @P1 IMAD.MOV.U32 R7, RZ, RZ, R9 ;  /* 0x000000ffff071224 */ /* 0x000fc800078e0009 */
[----:B------:R-:W-:Y:S01]  /*b020*/  @P6 IMAD.MOV.U32 R3, RZ, RZ, R9 ;  /* 0x000000ffff036224 */ /* 0x000fe200078e0009 */
[----:B------:R-:W-:Y:S01]  /*b030*/  @P1 STG.E.U16 desc[UR50][R6.64+0xb0], R36 ;  /* 0x0000b02406001986 */ /* 0x000fe2000c101532 */
[----:B------:R-:W-:Y:S01]  /*b040*/  ISETP.GT.AND P1, PT, R2, 0x68, PT ;  /* 0x000000680200780c */ /* 0x000fe20003f24270 */
        /* <DEDUP_REMOVED lines=21> */
[----:B------:R0:W-:Y:S02]  /*b1a0*/  @P4 STG.E.U16 desc[UR50][R2.64+0xc2], R25 ;  /* 0x0000c21902004986 */ /* 0x0001e4000c101532 */
        /* <DEDUP_REMOVED lines=8> */
[----:B------:R0:W-:Y:S04]  /*b230*/  @P5 STG.E.U16 desc[UR50][R2.64+0xd0], R28 ;  /* 0x0000d01c02005986 */ /* 0x0001e8000c101532 */
[----:B------:R1:W-:Y:S01]  /*b240*/  @P6 STG.E.U16 desc[UR50][R8.64+0xd2], R29 ;  /* 0x0000d21d08006986 */ /* 0x0003e2000c101532 */
[----:B0-----:R-:W-:Y:S02]  /*b250*/  @P1 IMAD.MOV.U32 R2, RZ, RZ, R4 ;  /* 0x000000ffff021224 */ /* 0x001fe400078e0004 */
[----:B------:R-:W-:-:S05]  /*b260*/  @P1 IMAD.MOV.U32 R3, RZ, RZ, R5 ;  /* 0x000000ffff031224 */ /* 0x000fca00078e0005 */
[----:B------:R1:W-:Y:S04]  /*b270*/  @P1 STG.E.U16 desc[UR50][R2.64+0xd0], R30 ;  /* 0x0000d01e02001986 */ /* 0x0003e8000c101532 */
[----:B------:R1:W-:Y:S02]  /*b280*/  @P0 STG.E.U16 desc[UR50][R4.64+0xd2], R31 ;  /* 0x0000d21f04000986 */ /* 0x0003e4000c101532 */
.L_x_145:
[----:B------:R-:W-:Y:S05]  /*b290*/  BSYNC B0 ;  /* 0x0000000000007941 */ /* 0x000fea0003800000 */
.L_x_35:
[----:B01----:R-:W-:Y:S01]  /*b2a0*/  IMAD.U32 R2, RZ, RZ, UR54 ;  /* 0x00000036ff027e24 */ /* 0x003fe2000f8e00ff */
[----:B------:R-:W-:Y:S01]  /*b2b0*/  ULDC.64 UR4, c[0x0][0x650] ;  /* 0x0001940000047ab9 */ /* 0x000fe20000000a00 */
[----:B------:R-:W-:Y:S01]  /*b2c0*/  IMAD.U32 R0, RZ, RZ, UR37 ;  /* 0x00000025ff007e24 */ /* 0x000fe2000f8e00ff */
[----:B------:R0:W-:Y:S01]  /*b2d0*/  SYNCS.ARRIVE.TRANS64.A1T0 RZ, [R88+UR43], RZ ;  /* 0x000000ff58ff79a7 */ /* 0x0001e2000810002b */
[----:B------:R-:W-:Y:S01]  /*b2e0*/  IMAD.U32 R3, RZ, RZ, UR55 ;  /* 0x00000037ff037e24 */ /* 0x000fe2000f8e00ff */
[C---:B------:R-:W-:Y:S01]  /*b2f0*/  LEA R16, P0, R2.reuse, R16, 0x1 ;  /* 0x0000001002107211 */ /* 0x040fe200078008ff */
[----:B----45:R-:W-:Y:S02]  /*b300*/  IMAD.MOV.U32 R18, RZ, RZ, -0x1 ;  /* 0xffffffffff127424 */ /* 0x030fe400078e00ff */
[----:B------:R-:W-:Y:S01]  /*b310*/  IMAD.MOV.U32 R19, RZ, RZ, -0x1 ;  /* 0xffffffffff137424 */ /* 0x000fe200078e00ff */
[----:B------:R-:W-:Y:S01]  /*b320*/  LEA.HI.X R17, R2, R17, R0, 0x1, P0 ;  /* 0x0000001102117211 */ /* 0x000fe200000f0c00 */
[----:B------:R-:W-:Y:S01]  /*b330*/  IMAD.MOV.U32 R2, RZ, RZ, -0x1 ;  /* 0xffffffffff027424 */ /* 0x000fe200078e00ff */
[----:B------:R-:W-:-:S02]  /*b340*/  ISETP.GE.U32.AND P0, PT, R16, UR4, PT ;  /* 0x0000000410007c0c */ /* 0x000fc4000bf06070 */
[----:B------:R-:W-:Y:S02]  /*b350*/  PRMT R0, RZ, 0x7610, R0 ;  /* 0x00007610ff007816 */ /* 0x000fe40000000000 */
[----:B------:R-:W-:-:S13]  /*b360*/  ISETP.GE.U32.AND.EX P0, PT, R17, UR5, PT, P0 ;  /* 0x0000000511007c0c */ /* 0x000fda000bf06100 */
[----:B0-----:R-:W-:Y:S05]  /*b370*/  @P0 BRA `(.L_x_146) ;  /* 0x00000004008c0947 */ /* 0x001fea0003800000 */
[----:B------:R-:W0:Y:S01]  /*b380*/  S2UR UR6, SR_CTAID.X ;  /* 0x00000000000679c3 */ /* 0x000e220000002500 */
[----:B------:R-:W-:Y:S01]  /*b390*/  ULDC.64 UR4, c[0x0][0x628] ;  /* 0x00018a0000047ab9 */ /* 0x000fe20000000a00 */
[----:B------:R-:W-:Y:S01]  /*b3a0*/  ULDC UR7, c[0x0][0x150] ;  /* 0x0000540000077ab9 */ /* 0x000fe20000000800 */
[----:B------:R-:W-:Y:S01]  /*b3b0*/  ISETP.NE.U32.AND P0, PT, RZ, UR4, PT ;  /* 0x00000004ff007c0c */ /* 0x000fe2000bf05070 */
[----:B------:R-:W-:Y:S01]  /*b3c0*/  ULDC UR15, c[0x0][0x630] ;  /* 0x00018c00000f7ab9 */ /* 0x000fe20000000800 */
[C---:B------:R-:W-:Y:S01]  /*b3d0*/  R2UR UR16, R16.reuse ;  /* 0x00000000101072ca */ /* 0x040fe200000e0000 */
[----:B------:R-:W-:Y:S01]  /*b3e0*/  ULDC UR18, c[0x0][0x154] ;  /* 0x0000550000127ab9 */ /* 0x000fe20000000800 */
[----:B------:R-:W-:Y:S01]  /*b3f0*/  ISETP.NE.AND.EX P0, PT, RZ, UR5, PT, P0 ;  /* 0x00000005ff007c0c */ /* 0x000fe2000bf05300 */
[----:B------:R-:W1:Y:S01]  /*b400*/  S2UR UR21, SR_CTAID.Y ;  /* 0x00000000001579c3 */ /* 0x000e620000002600 */
[----:B------:R-:W-:Y:S02]  /*b410*/  R2UR UR17, R17 ;  /* 0x00000000111172ca */ /* 0x000fe400000e0000 */
[----:B------:R-:W-:-:S02]  /*b420*/  R2UR UR12, R16 ;  /* 0x00000000100c72ca */ /* 0x000fc400000e0000 */
[----:B------:R-:W-:Y:S02]  /*b430*/  R2UR UR13, R17 ;  /* 0x00000000110d72ca */ /* 0x000fe400000e0000 */
[----:B0-----:R-:W-:-:S05]  /*b440*/  I2FP.F32.U32 R0, UR6 ;  /* 0x0000000600007c45 */ /* 0x001fca0008201000 */
[----:B------:R-:W-:-:S04]  /*b450*/  FMUL R0, R0, UR7 ;  /* 0x0000000700007c20 */ /* 0x000fc80008400000 */
[----:B------:R0:W4:Y:S01]  /*b460*/  F2I.U32.TRUNC.NTZ R2, R0 ;  /* 0x0000000000027305 */ /* 0x000122000020f000 */
[----:B-1----:R-:W-:Y:S05]  /*b470*/  @!P0 BRA `(.L_x_147) ;  /* 0x0000000000308947 */ /* 0x002fea0003800000 */
        /* <DEDUP_REMOVED lines=12> */
.L_x_147:
[----:B------:R-:W-:Y:S01]  /*b540*/  USHF.R.U64 UR8, UR12, UR15, UR13 ;  /* 0x0000000f0c087299 */ /* 0x000fe2000800120d */
[----:B0-----:R-:W-:Y:S01]  /*b550*/  I2FP.F32.U32 R0, UR21 ;  /* 0x0000001500007c45 */ /* 0x001fe20008201000 */
[----:B------:R-:W-:Y:S02]  /*b560*/  USHF.R.U32.HI UR4, URZ, UR15, UR13 ;  /* 0x0000000f3f047299 */ /* 0x000fe4000801160d */
[----:B------:R-:W-:Y:S02]  /*b570*/  UIADD3 UR7, UP0, URZ, -UR8, URZ ;  /* 0x800000083f077290 */ /* 0x000fe4000ff1e03f */
[----:B------:R-:W-:Y:S01]  /*b580*/  FMUL R0, R0, UR18 ;  /* 0x0000001200007c20 */ /* 0x000fe20008400000 */
[----:B------:R-:W-:Y:S01]  /*b590*/  ULDC.64 UR12, c[0x0][0x620] ;  /* 0x00018800000c7ab9 */ /* 0x000fe20000000a00 */
[----:B------:R-:W-:Y:S01]  /*b5a0*/  UIADD3.X UR4, URZ, ~UR4, URZ, UP0, !UPT ;  /* 0x800000043f047290 */ /* 0x000fe200087fe43f */
[----:B------:R-:W-:Y:S01]  /*b5b0*/  UMOV UR10, UR16 ;  /* 0x00000010000a7c82 */ /* 0x000fe20008000000 */
[----:B------:R-:W-:-:S02]  /*b5c0*/  UMOV UR11, UR17 ;  /* 0x00000011000b7c82 */ /* 0x000fc40008000000 */
[----:B------:R-:W0:Y:S01]  /*b5d0*/  F2I.U32.TRUNC.NTZ R0, R0 ;  /* 0x0000000000007305 */ /* 0x000e22000020f000 */
[----:B------:R-:W-:Y:S01]  /*b5e0*/  UIMAD UR4, UR4, UR12, URZ ;  /* 0x0000000c040472a4 */ /* 0x000fe2000f8e023f */
[----:B----4-:R-:W-:Y:S01]  /*b5f0*/  R2UR UR17, R2 ;  /* 0x00000000021172ca */ /* 0x010fe200000e0000 */
[----:B------:R-:W-:Y:S02]  /*b600*/  UIMAD.WIDE.U32 UR10, UR7, UR12, UR10 ;  /* 0x0000000c070a72a5 */ /* 0x000fe4000f8e000a */
[----:B------:R-:W-:Y:S01]  /*b610*/  UIMAD UR7, UR7, UR13, UR4 ;  /* 0x0000000d070772a4 */ /* 0x000fe2000f8e0204 */
[----:B------:R-:W-:Y:S01]  /*b620*/  ULDC UR23, c[0x0][0x658] ;  /* 0x0001960000177ab9 */ /* 0x000fe20000000800 */
[----:B------:R-:W-:Y:S02]  /*b630*/  UMOV UR15, 0xffffffff ;  /* 0xffffffff000f7882 */ /* 0x000fe40000000000 */
[----:B------:R-:W-:Y:S01]  /*b640*/  UIADD3 UR7, UR11, UR7, URZ ;  /* 0x000000070b077290 */ /* 0x000fe2000fffe03f */
[----:B------:R-:W-:Y:S01]  /*b650*/  ULDC UR12, c[0x0][0x618] ;  /* 0x00018600000c7ab9 */ /* 0x000fe20000000800 */
[----:B------:R-:W-:Y:S01]  /*b660*/  ULDC.64 UR4, c[0x0][0x640] ;  /* 0x0001900000047ab9 */ /* 0x000fe20000000a00 */
[----:B------:R-:W-:Y:S01]  /*b670*/  USHF.L.U32 UR19, UR15, UR23, URZ ;  /* 0x000000170f137299 */ /* 0x000fe2000800063f */
[----:B------:R-:W-:Y:S01]  /*b680*/  ISETP.NE.U32.AND P0, PT, RZ, UR4, PT ;  /* 0x00000004ff007c0c */ /* 0x000fe2000bf05070 */
[----:B------:R-:W-:Y:S01]  /*b690*/  USHF.R.U64 UR15, UR10, UR12, UR7 ;  /* 0x0000000c0a0f7299 */ /* 0x000fe20008001207 */
[----:B0-----:R-:W-:Y:S01]  /*b6a0*/  R2UR UR13, R0 ;  /* 0x00000000000d72ca */ /* 0x001fe200000e0000 */
[----:B------:R-:W-:Y:S01]  /*b6b0*/  USHF.R.U32.HI UR7, URZ, UR12, UR7 ;  /* 0x0000000c3f077299 */ /* 0x000fe20008011607 */
[----:B------:R-:W-:Y:S01]  /*b6c0*/  ISETP.NE.AND.EX P0, PT, RZ, UR5, PT, P0 ;  /* 0x00000005ff007c0c */ /* 0x000fe2000bf05300 */
[----:B------:R-:W-:Y:S01]  /*b6d0*/  ULDC UR22, c[0x0][0x608] ;  /* 0x0001820000167ab9 */ /* 0x000fe20000000800 */
[----:B------:R-:W-:-:S02]  /*b6e0*/  UIADD3 UR10, -UR17, URZ, URZ ;  /* 0x0000003f110a7290 */ /* 0x000fc4000fffe13f */
[----:B------:R-:W-:Y:S02]  /*b6f0*/  USHF.R.U64 UR18, UR15, UR22, UR7 ;  /* 0x000000160f127299 */ /* 0x000fe40008001207 */
[----:B------:R-:W-:Y:S01]  /*b700*/  USHF.R.U32.HI UR7, URZ, UR22, UR7 ;  /* 0x000000163f077299 */ /* 0x000fe20008011607 */
[----:B------:R-:W-:Y:S01]  /*b710*/  UMOV UR16, 0x1 ;  /* 0x0000000100107882 */ /* 0x000fe20000000000 */
[----:B------:R-:W-:Y:S02]  /*b720*/  ULDC UR20, c[0x0][0x144] ;  /* 0x0000510000147ab9 */ /* 0x000fe40000000800 */
[----:B------:R-:W-:Y:S01]  /*b730*/  USHF.R.U64 UR17, UR18, UR23, UR7 ;  /* 0x0000001712117299 */ /* 0x000fe20008001207 */
[----:B------:R-:W-:Y:S01]  /*b740*/  ULDC UR9, c[0x0][0x600] ;  /* 0x0001800000097ab9 */ /* 0x000fe20000000800 */
[----:B------:R-:W-:Y:S02]  /*b750*/  UIADD3 UR22, -UR13, URZ, URZ ;  /* 0x0000003f0d167290 */ /* 0x000fe4000fffe13f */
[----:B------:R-:W-:-:S02]  /*b760*/  USHF.L.U32 UR16, UR16, UR23, URZ ;  /* 0x0000001710107299 */ /* 0x000fc4000800063f */
[----:B------:R-:W-:Y:S02]  /*b770*/  USHF.R.U32.HI UR13, URZ, UR23, UR7 ;  /* 0x000000173f0d7299 */ /* 0x000fe40008011607 */
[----:B------:R-:W-:Y:S02]  /*b780*/  UIADD3 UR14, UR9, -0x1, URZ ;  /* 0xffffffff090e7890 */ /* 0x000fe4000fffe03f */
[----:B------:R-:W-:Y:S02]  /*b790*/  ULOP3.LUT UR19, URZ, UR19, URZ, 0x33, !UPT ;  /* 0x000000133f137292 */ /* 0x000fe4000f8e333f */
[----:B------:R-:W-:Y:S01]  /*b7a0*/  UIMAD UR23, UR20, UR10, UR6 ;  /* 0x0000000a141772a4 */ /* 0x000fe2000f8e0206 */
[----:B------:R-:W-:Y:S01]  /*b7b0*/  ULDC UR26, c[0x0][0x148] ;  /* 0x00005200001a7ab9 */ /* 0x000fe20000000800 */
[----:B------:R-:W-:Y:S01]  /*b7c0*/  ULDC UR24, c[0x0][0x648] ;  /* 0x0001920000187ab9 */ /* 0x000fe20000000800 */
[----:B------:R-:W-:Y:S01]  /*b7d0*/  ULDC UR25, c[0x0][0x638] ;  /* 0x00018e0000197ab9 */ /* 0x000fe20000000800 */
        /* <DEDUP_REMOVED lines=12> */
.L_x_148:
[----:B------:R-:W-:Y:S01]  /*b8a0*/  UISETP.NE.AND UP0, UPT, UR45, URZ, UPT ;  /* 0x0000003f2d00728c */ /* 0x000fe2000bf05270 */
[----:B------:R-:W-:Y:S01]  /*b8b0*/  IMAD.MOV.U32 R0, RZ, RZ, 0x1 ;  /* 0x00000001ff007424 */ /* 0x000fe200078e00ff */
[----:B------:R-:W-:Y:S01]  /*b8c0*/  USHF.R.U64 UR4, UR12, UR24, UR13 ;  /* 0x000000180c047299 */ /* 0x000fe2000800120d */
[----:B------:R-:W-:Y:S01]  /*b8d0*/  IMAD.U32 R19, RZ, RZ, UR8 ;  /* 0x00000008ff137e24 */ /* 0x000fe2000f8e00ff */
[----:B------:R-:W-:Y:S02]  /*b8e0*/  ULOP3.LUT UR19, UR18, UR19, URZ, 0xc0, !UPT ;  /* 0x0000001312137292 */ /* 0x000fe4000f8ec03f */
[----:B------:R-:W-:Y:S02]  /*b8f0*/  UIADD3 UR5, -UR4, URZ, URZ ;  /* 0x0000003f04057290 */ /* 0x000fe4000fffe13f */
[----:B------:R-:W-:Y:S02]  /*b900*/  ULOP3.LUT UR14, UR15, UR14, URZ, 0xc0, !UPT ;  /* 0x0000000e0f0e7292 */ /* 0x000fe4000f8ec03f */
[----:B------:R-:W-:-:S02]  /*b910*/  UIMAD UR4, UR16, UR4, UR19 ;  /* 0x00000004100472a4 */ /* 0x000fc4000f8e0213 */
[----:B------:R-:W-:Y:S02]  /*b920*/  @UP0 UIMAD UR23, UR26, UR22, UR21 ;  /* 0x000000161a1702a4 */ /* 0x000fe4000f8e0215 */
[----:B------:R-:W-:-:S03]  /*b930*/  UIMAD UR17, UR5, UR25, UR17 ;  /* 0x00000019051172a4 */ /* 0x000fc6000f8e0211 */
[----:B------:R-:W-:Y:S01]  /*b940*/  ULDC UR5, c[0x0][0x610] ;  /* 0x0001840000057ab9 */ /* 0x000fe20000000800 */
[----:B------:R-:W-:Y:S02]  /*b950*/  UIMAD UR17, UR17, UR9, UR14 ;  /* 0x00000009111172a4 */ /* 0x000fe4000f8e020e */
[----:B------:R-:W-:-:S04]  /*b960*/  UIMAD UR4, UR4, UR5, UR23 ;  /* 0x00000005040472a4 */ /* 0x000fc8000f8e0217 */
[----:B------:R-:W-:Y:S02]  /*b970*/  USEL UR5, UR17, UR4, !UP0 ;  /* 0x0000000411057287 */ /* 0x000fe4000c000000 */
[----:B------:R-:W-:-:S04]  /*b980*/  USEL UR4, UR4, UR17, !UP0 ;  /* 0x0000001104047287 */ /* 0x000fc8000c000000 */
[----:B------:R-:W-:Y:S02]  /*b990*/  IMAD.U32 R2, RZ, RZ, UR5 ;  /* 0x00000005ff027e24 */ /* 0x000fe4000f8e00ff */
[----:B------:R-:W-:-:S07]  /*b9a0*/  IMAD.U32 R18, RZ, RZ, UR4 ;  /* 0x00000004ff127e24 */ /* 0x000fce000f8e00ff */
.L_x_146:
[----:B------:R-:W-:Y:S02]  /*b9b0*/  LOP3.LUT P0, RZ, R0, 0xff, RZ, 0xc0, !PT ;  /* 0x000000ff00ff7812 */ /* 0x000fe4000780c0ff */
[----:B------:R-:W-:-:S11]  /*b9c0*/  LOP3.LUT R92, R92, 0x1, RZ, 0x3c, !PT ;  /* 0x000000015c5c7812 */ /* 0x000fd600078e3cff */
[----:B------:R-:W-:Y:S05]  /*b9d0*/  @P0 BRA `(.L_x_149) ;  /* 0xffffff5c00780947 */ /* 0x000fea000383ffff */
[----:B------:R-:W-:Y:S05]  /*b9e0*/  EXIT ;  /* 0x000000000000794d */ /* 0x000fea0003800000 */
.L_x_16:
[----:B------:R-:W-:-:S08]  /*b9f0*/  ISETP.NE.AND P0, PT, RZ, UR6, PT ;  /* 0x00000006ff007c0c */ /* 0x000fd0000bf05270 */
[----:B------:R-:W0:-:S00]  /*ba00*/  USETMAXREG.DEALLOC.CTAPOOL 0x28 ;  /* 0x00000028000079c8 */ /* 0x000e0000080e0500 */
[----:B------:R-:W-:Y:S05]  /*ba10*/  @P0 EXIT ;  /* 0x000000000000094d */ /* 0x000fea0003800000 */
[----:B0-----:R-:W-:Y:S01]  /*ba20*/  LOP3.LUT P0, RZ, R0, 0xff, RZ, 0xc0, !PT ;  /* 0x000000ff00ff7812 */ /* 0x001fe2000780c0ff */
[----:B------:R-:W-:Y:S02]  /*ba30*/  IMAD.MOV.U32 R8, RZ, RZ, 0x1 ;  /* 0x00000001ff087424 */ /* 0x000fe400078e00ff */
[----:B------:R-:W-:-:S10]  /*ba40*/  IMAD.MOV.U32 R0, RZ, RZ, RZ ;  /* 0x000000ffff007224 */ /* 0x000fd400078e00ff */
[----:B------:R-:W-:Y:S05]  /*ba50*/  @!P0 BRA `(.L_x_150) ;  /* 0x0000000c00b48947 */ /* 0x000fea0003800000 */
[----:B------:R-:W0:Y:S01]  /*ba60*/  S2R R11, SR_CgaCtaId ;  /* 0x00000000000b7919 */ /* 0x000e220000008800 */
[----:B------:R-:W-:Y:S01]  /*ba70*/  LOP3.LUT P0, RZ, R3, 0x1f, RZ, 0xc0, !PT ;  /* 0x0000001f03ff7812 */ /* 0x000fe2000780c0ff */
[----:B------:R-:W-:Y:S01]  /*ba80*/  ULDC UR21, c[0x0][0x658] ;  /* 0x0001960000157ab9 */ /* 0x000fe20000000800 */
[----:B------:R-:W-:Y:S01]  /*ba90*/  UMOV UR4, 0xffffffff ;  /* 0xffffffff00047882 */ /* 0x000fe20000000000 */
[----:B------:R-:W-:Y:S01]  /*baa0*/  BSSY B0, `(.L_x_150) ;  /* 0x00000e8000007945 */ /* 0x000fe20003800000 */
[----:B------:R-:W-:Y:S01]  /*bab0*/  USHF.L.U32 UR4, UR4, UR21, URZ ;  /* 0x0000001504047299 */ /* 0x000fe2000800063f */
[C---:B------:R-:W-:Y:S01]  /*bac0*/  ISETP.NE.AND P3, PT, R4.reuse, RZ, PT ;  /* 0x000000ff0400720c */ /* 0x040fe20003f65270 */
[----:B------:R-:W-:Y:S01]  /*bad0*/  IMAD.MOV.U32 R9, RZ, RZ, 0x1 ;  /* 0x00000001ff097424 */ /* 0x000fe200078e00ff */
[----:B------:R-:W-:Y:S01]  /*bae0*/  ISETP.NE.OR P0, PT, R4, RZ, !P0 ;  /* 0x000000ff0400720c */ /* 0x000fe20004705670 */
[----:B------:R-:W-:Y:S01]  /*baf0*/  IMAD.MOV.U32 R8, RZ, RZ, 0x1 ;  /* 0x00000001ff087424 */ /* 0x000fe200078e00ff */
[----:B------:R-:W-:Y:S01]  /*bb00*/  ULDC UR13, c[0x0][0x600] ;  /* 0x00018000000d7ab9 */ /* 0x000fe20000000800 */
[----:B------:R-:W-:Y:S01]  /*bb10*/  IMAD.MOV.U32 R0, RZ, RZ, RZ ;  /* 0x000000ffff007224 */ /* 0x000fe200078e00ff */
[----:B------:R-:W-:Y:S01]  /*bb20*/  UMOV UR5, 0x1 ;  /* 0x0000000100057882 */ /* 0x000fe20000000000 */
[----:B------:R-:W-:-:S02]  /*bb30*/  UIADD3 UR29, UR38, 0x1, URZ ;  /* 0x00000001261d7890 */ /* 0x000fc4000fffe03f */
[----:B------:R-:W-:Y:S02]  /*bb40*/  ULOP3.LUT UR30, UR39, 0x2, URZ, 0xfc, !UPT ;  /* 0x00000002271e7892 */ /* 0x000fe4000f8efc3f */
[----:B------:R-:W-:Y:S02]  /*bb50*/  UIADD3 UR13, UR13, -0x1, URZ ;  /* 0xffffffff0d0d7890 */ /* 0x000fe4000fffe03f */
[----:B------:R-:W-:Y:S02]  /*bb60*/  USHF.L.U32 UR21, UR5, UR21, URZ ;  /* 0x0000001505157299 */ /* 0x000fe4000800063f */
[----:B------:R-:W-:Y:S01]  /*bb70*/  ULOP3.LUT UR22, URZ, UR4, URZ, 0x33, !UPT ;  /* 0x000000043f167292 */ /* 0x000fe2000f8e333f */
[----:B------:R-:W-:Y:S01]  /*bb80*/  ULDC.64 UR14, c[0x0][0x198] ;  /* 0x00006600000e7ab9 */ /* 0x000fe20000000a00 */
[----:B0-----:R-:W-:-:S10]  /*bb90*/  LOP3.LUT R11, R11, 0x1, RZ, 0xc0, !PT ;  /* 0x000000010b0b7812 */ /* 0x001fd400078ec0ff */
.L_x_162:
[----:B------:R-:W-:-:S03]  /*bba0*/  UMOV UR4, 0xffffffff ;  /* 0xffffffff00047882 */ /* 0x000fc60000000000 */
[----:B------:R-:W-:Y:S05]  /*bbb0*/  BRA.DIV UR4, `(.L_x_151) ;  /* 0x00000012042c7947 */ /* 0x000fea000b800000 */
[----:B------:R-:W-:-:S13]  /*bbc0*/  ELECT P6, URZ, PT ;  /* 0x00000000003f782f */ /* 0x000fda00038c0000 */
.L_x_173:
[----:B------:R-:W0:Y:S01]  /*bbd0*/  LDC R3, c[0x0][0x28c] ;  /* 0x0000a300ff037b82 */ /* 0x000e220000000800 */
[----:B------:R-:W-:Y:S01]  /*bbe0*/  BSSY B1, `(.L_x_152) ;  /* 0x000005e000017945 */ /* 0x000fe20003800000 */
[----:B0-----:R-:W-:-:S13]  /*bbf0*/  ISETP.LT.OR P6, PT, R3, 0x1, !P6 ;  /* 0x000000010300780c */ /* 0x001fda00077c1670 */
[----:B------:R-:W-:Y:S05]  /*bc00*/  @P6 BRA `(.L_x_153) ;  /* 0x00000004006c6947 */ /* 0x000fea0003800000 */
[----:B------:R-:W-:Y:S02]  /*bc10*/  IMAD R3, R2, 0x2, R11 ;  /* 0x0000000202037824 */ /* 0x000fe400078e020b */
[----:B------:R-:W-:Y:S02]  /*bc20*/  IMAD.SHL.U32 R18, R18, 0x40, RZ ;  /* 0x0000004012127824 */ /* 0x000fe400078e00ff */
[----:B------:R-:W-:Y:S02]  /*bc30*/  IMAD.MOV.U32 R12, RZ, RZ, RZ ;  /* 0x000000ffff0c7224 */ /* 0x000fe400078e00ff */
[----:B------:R-:W-:Y:S02]  /*bc40*/  IMAD.U32 R13, RZ, RZ, UR29 ;  /* 0x0000001dff0d7e24 */ /* 0x000fe4000f8e00ff */
[----:B------:R-:W-:Y:S02]  /*bc50*/  IMAD.MOV.U32 R2, RZ, RZ, R8 ;  /* 0x000000ffff027224 */ /* 0x000fe400078e0008 */
[----:B------:R-:W-:-:S02]  /*bc60*/  IMAD.MOV.U32 R4, RZ, RZ, R0 ;  /* 0x000000ffff047224 */ /* 0x000fc400078e0000 */
[----:B------:R-:W-:-:S07]  /*bc70*/  IMAD R6, R3, 0x38, RZ ;  /* 0x0000003803067824 */ /* 0x000fce00078e02ff */
.L_x_157:
[----:B------:R-:W0:Y:S01]  /*bc80*/  S2R R10, SR_CgaCtaId ;  /* 0x00000000000a7919 */ /* 0x000e220000008800 */
[----:B------:R-:W-:Y:S01]  /*bc90*/  MOV R3, 0x400 ;  /* 0x0000040000037802 */ /* 0x000fe20000000f00 */
[----:B------:R-:W1:Y:S03]  /*bca0*/  @!P3 LDC R5, c[0x0][0x500] ;  /* 0x00014000ff05bb82 */ /* 0x000e660000000800 */
[----:B0-----:R-:W-:Y:S02]  /*bcb0*/  LEA R7, R10, R3, 0x18 ;  /* 0x000000030a077211 */ /* 0x001fe400078ec0ff */
[----:B------:R-:W-:-:S03]  /*bcc0*/  SHF.L.U32 R3, R2, 0x1f, RZ ;  /* 0x0000001f02037819 */ /* 0x000fc600000006ff */
[----:B------:R-:W-:-:S04]  /*bcd0*/  IMAD R10, R4, 0x8, R7 ;  /* 0x00000008040a7824 */ /* 0x000fc800078e0207 */
[----:B------:R-:W0:Y:S02]  /*bce0*/  SYNCS.PHASECHK.TRANS64.TRYWAIT P1, [R10+URZ+0x10], R3 ;  /* 0x000010030a0075a7 */ /* 0x000e24000802017f */
[----:B01----:R-:W-:Y:S05]  /*bcf0*/  @!P1 BRA `(.L_x_154) ;  /* 0x0000000c00fc9947 */ /* 0x003fea0003800000 */
.L_x_174:
[----:B------:R-:W-:Y:S01]  /*bd00*/  UPRMT UR4, UR30, 0x9910, URZ ;  /* 0x000099101e047896 */ /* 0x000fe2000800003f */
[----:B------:R1:W-:Y:S03]  /*bd10*/  @!P3 SYNCS.ARRIVE.TRANS64 RZ, [R10+URZ], R5 ;  /* 0x000000050affb9a7 */ /* 0x0003e6000800003f */
[----:B------:R-:W-:-:S06]  /*bd20*/  UISETP.NE.AND UP0, UPT, UR4, 0x2, UPT ;  /* 0x000000020400788c */ /* 0x000fcc000bf05270 */
[----:B------:R-:W-:-:S13]  /*bd30*/  PLOP3.LUT P1, PT, PT, PT, UP0, 0x80, 0x0 ;  /* 0x000000000000781c */ /* 0x000fda0003f2f008 */
[----:B-1----:R-:W-:Y:S05]  /*bd40*/  @P1 BRA `(.L_x_155) ;  /* 0x0000000000041947 */ /* 0x002fea0003800000 */
[----:B------:R-:W-:Y:S01]  /*bd50*/  BPT.TRAP 0x1 ;  /* 0x000000040000795c */ /* 0x000fe20000300000 */
.L_x_155:
[----:B------:R-:W-:Y:S05]  /*bd60*/  @P0 BRA `(.L_x_156) ;  /* 0x0000000000040947 */ /* 0x000fea0003800000 */
[----:B------:R-:W-:Y:S01]  /*bd70*/  BPT.TRAP 0x1 ;  /* 0x000000040000795c */ /* 0x000fe20000300000 */
.L_x_156:
[----:B0-----:R-:W-:Y:S01]  /*bd80*/  IMAD R3, R4, 0x8, R11 ;  /* 0x0000000804037824 */ /* 0x001fe200078e020b */
[----:B------:R-:W-:Y:S01]  /*bd90*/  R2UR UR10, R12 ;  /* 0x000000000c0a72ca */ /* 0x000fe200000e0000 */
[--C-:B------:R-:W-:Y:S01]  /*bda0*/  IMAD R5, R4, 0x8000, R7.reuse ;  /* 0x0000800004057824 */ /* 0x100fe200078e0207 */
[----:B------:R-:W-:Y:S01]  /*bdb0*/  R2UR UR9, R10 ;  /* 0x000000000a0972ca */ /* 0x000fe200000e0000 */
[----:B------:R-:W-:Y:S01]  /*bdc0*/  IMAD R3, R3, 0xe00, RZ ;  /* 0x00000e0003037824 */ /* 0x000fe200078e02ff */
[----:B------:R-:W-:Y:S01]  /*bdd0*/  UIADD3 UR46, UP0, UR14, 0xf0, URZ ;  /* 0x000000f00e2e7890 */ /* 0x000fe2000ff1e03f */
[----:B------:R-:W-:Y:S01]  /*bde0*/  R2UR UR11, R18 ;  /* 0x00000000120b72ca */ /* 0x000fe200000e0000 */
[----:B------:R-:W-:Y:S01]  /*bdf0*/  VIADD R13, R13, 0xffffffff ;  /* 0xffffffff0d0d7836 */ /* 0x000fe20000000000 */
[----:B------:R-:W-:Y:S01]  /*be00*/  R2UR UR40, R5 ;  /* 0x00000000052872ca */ /* 0x000fe200000e0000 */
[----:B------:R-:W-:Y:S01]  /*be10*/  IMAD R3, R3, 0x2, R7 ;  /* 0x0000000203037824 */ /* 0x000fe200078e0207 */
[----:B------:R-:W-:Y:S01]  /*be20*/  R2UR UR12, R19 ;  /* 0x00000000130c72ca */ /* 0x000fe200000e0000 */
[----:B------:R-:W-:Y:S01]  /*be30*/  UIADD3.X UR47, URZ, UR15, URZ, UP0, !UPT ;  /* 0x0000000f3f2f7290 */ /* 0x000fe200087fe43f */
[----:B------:R-:W-:Y:S01]  /*be40*/  R2UR UR35, R6 ;  /* 0x00000000062372ca */ /* 0x000fe200000e0000 */
[----:B------:R-:W-:Y:S01]  /*be50*/  UIADD3 UR6, UP1, UR14, 0x1f0, URZ ;  /* 0x000001f00e067890 */ /* 0x000fe2000ff3e03f */
[----:B------:R-:W-:Y:S01]  /*be60*/  R2UR UR18, R3 ;  /* 0x00000000031272ca */ /* 0x000fe200000e0000 */
[----:B------:R-:W-:Y:S01]  /*be70*/  UIADD3 UR58, UR10, 0x40, URZ ;  /* 0x000000400a3a7890 */ /* 0x000fe2000fffe03f */
[----:B------:R-:W-:Y:S01]  /*be80*/  ISETP.GT.AND P2, PT, R13, 0x1, PT ;  /* 0x000000010d00780c */ /* 0x000fe20003f44270 */
[----:B------:R-:W-:Y:S01]  /*be90*/  UIADD3 UR50, UR10, 0x80, URZ ;  /* 0x000000800a327890 */ /* 0x000fe2000fffe03f */
[----:B------:R-:W-:Y:S01]  /*bea0*/  VIADD R4, R4, 0x1 ;  /* 0x0000000104047836 */ /* 0x000fe20000000000 */
[----:B------:R-:W-:Y:S01]  /*beb0*/  UIADD3 UR42, UR10, 0xc0, URZ ;  /* 0x000000c00a2a7890 */ /* 0x000fe2000fffe03f */
[----:B------:R-:W-:Y:S01]  /*bec0*/  VIADD R12, R12, 0x100 ;  /* 0x000001000c0c7836 */ /* 0x000fe20000000000 */
[----:B------:R-:W-:-:S02]  /*bed0*/  UIADD3 UR8, UR40, 0x100, URZ ;  /* 0x0000010028087890 */ /* 0x000fc4000fffe03f */
[----:B------:R-:W-:Y:S01]  /*bee0*/  UIADD3 UR56, UR40, 0x2100, URZ ;  /* 0x0000210028387890 */ /* 0x000fe2000fffe03f */
[----:B------:R-:W-:Y:S01]  /*bef0*/  ISETP.NE.AND P1, PT, R4, 0x2, PT ;  /* 0x000000020400780c */ /* 0x000fe20003f25270 */
[----:B------:R-:W-:Y:S02]  /*bf00*/  UIADD3 UR48, UR40, 0x4100, URZ ;  /* 0x0000410028307890 */ /* 0x000fe4000fffe03f */
[----:B------:R-:W-:Y:S01]  /*bf10*/  UIADD3 UR40, UR40, 0x6100, URZ ;  /* 0x0000610028287890 */ /* 0x000fe2000fffe03f */
[----:B------:R-:W-:Y:S01]  /*bf20*/  SEL R3, RZ, 0x1, P1 ;  /* 0x00000001ff037807 */ /* 0x000fe20000800000 */
[----:B------:R-:W-:Y:S01]  /*bf30*/  UMOV UR4, 0x0 ;  /* 0x0000000000047882 */ /* 0x000fe20000000000 */
[----:B------:R-:W-:Y:S01]  /*bf40*/  UMOV UR5, 0x10000000 ;  /* 0x1000000000057882 */ /* 0x000fe20000000000 */
[----:B------:R-:W-:Y:S01]  /*bf50*/  UIADD3.X UR7, URZ, UR15, URZ, UP1, !UPT ;  /* 0x0000000f3f077290 */ /* 0x000fe20008ffe43f */
[----:B------:R0:W-:Y:S01]  /*bf60*/  UTMALDG.3D [UR8], [UR46], desc[UR4] ;  /* 0x000004082e0075b4 */ /* 0x0001e20008011000 */
[----:B------:R-:W-:Y:S01]  /*bf70*/  UIADD3 UR32, UR18, 0x10100, URZ ;  /* 0x0001010012207890 */ /* 0x000fe2000fffe03f */
[----:B------:R-:W-:Y:S01]  /*bf80*/  LOP3.LUT R2, R2, R3, RZ, 0x3c, !PT ;  /* 0x0000000302027212 */ /* 0x000fe200078e3cff */
[----:B------:R-:W-:Y:S01]  /*bf90*/  UIADD3 UR24, UR18, 0x13900, URZ ;  /* 0x0001390012187890 */ /* 0x000fe2000fffe03f */
[----:B------:R-:W-:Y:S01]  /*bfa0*/  SEL R4, R4, RZ, P1 ;  /* 0x000000ff04047207 */ /* 0x000fe20000800000 */
[----:B------:R-:W-:Y:S01]  /*bfb0*/  UIADD3 UR16, UR18, 0x17100, URZ ;  /* 0x0001710012107890 */ /* 0x000fe2000fffe03f */
[----:B------:R-:W-:Y:S01]  /*bfc0*/  UMOV UR57, UR9 ;  /* 0x0000000900397c82 */ /* 0x000fe20008000000 */
        /* <DEDUP_REMOVED lines=8> */
[----:B------:R1:W-:Y:S01]  /*c050*/  UTMALDG.3D [UR56], [UR46], desc[UR4] ;  /* 0x000004382e0075b4 */ /* 0x0003e20008011000 */
[----:B------:R-:W-:Y:S01]  /*c060*/  UMOV UR23, 0x30000 ;  /* 0x0003000000177882 */ /* 0x000fe20000000000 */
[----:B------:R-:W-:Y:S01]  /*c070*/  UMOV UR33, UR9 ;  /* 0x0000000900217c82 */ /* 0x000fe20008000000 */
[----:B------:R-:W-:Y:S01]  /*c080*/  UMOV UR34, UR10 ;  /* 0x0000000a00227c82 */ /* 0x000fe20008000000 */
[----:B------:R-:W-:Y:S01]  /*c090*/  UMOV UR36, UR12 ;  /* 0x0000000c00247c82 */ /* 0x000fe20008000000 */
[----:B------:R-:W-:Y:S01]  /*c0a0*/  UMOV UR25, UR9 ;  /* 0x0000000900197c82 */ /* 0x000fe20008000000 */
[----:B------:R-:W-:Y:S01]  /*c0b0*/  UMOV UR27, UR35 ;  /* 0x00000023001b7c82 */ /* 0x000fe20008000000 */
[----:B------:R-:W-:Y:S01]  /*c0c0*/  UMOV UR28, UR12 ;  /* 0x0000000c001c7c82 */ /* 0x000fe20008000000 */
[----:B0-----:R-:W-:Y:S01]  /*c0d0*/  UIADD3 UR8, UR18, 0x1a900, URZ ;  /* 0x0001a90012087890 */ /* 0x001fe2000fffe03f */
[----:B------:R1:W-:Y:S01]  /*c0e0*/  UTMALDG.3D [UR48], [UR46], desc[UR4] ;  /* 0x000004302e0075b4 */ /* 0x0003e20008011000 */
        /* <DEDUP_REMOVED lines=8> */
[----:B------:R1:W-:Y:S01]  /*c170*/  UTMALDG.3D.MULTICAST [UR32], [UR6], UR23, desc[UR4] ;  /* 0x00000420060073b4 */ /* 0x0003e20008011817 */
[----:B------:R1:W-:Y:S01]  /*c180*/  UTMALDG.3D.MULTICAST [UR24], [UR6], UR23, desc[UR4] ;  /* 0x00000418060073b4 */ /* 0x0003e20008011817 */
[----:B------:R1:W-:Y:S01]  /*c190*/  UTMALDG.3D.MULTICAST [UR16], [UR6], UR23, desc[UR4] ;  /* 0x00000410060073b4 */ /* 0x0003e20008011817 */
[----:B------:R1:W-:Y:S02]  /*c1a0*/  UTMALDG.3D.MULTICAST [UR8], [UR6], UR23, desc[UR4] ;  /* 0x00000408060073b4 */ /* 0x0003e40008011817 */
[----:B-1----:R-:W-:Y:S05]  /*c1b0*/  @P2 BRA `(.L_x_157) ;  /* 0xfffffff800b02947 */ /* 0x002fea000383ffff */
.L_x_153:
[----:B------:R-:W-:Y:S05]  /*c1c0*/  BSYNC B1 ;  /* 0x0000000000017941 */ /* 0x000fea0003800000 */
.L_x_152:
[----:B------:R-:W-:Y:S01]  /*c1d0*/  LOP3.LUT P4, RZ, R9, 0xff, RZ, 0xc0, !PT ;  /* 0x000000ff09ff7812 */ /* 0x000fe2000788c0ff */
[----:B------:R-:W-:Y:S01]  /*c1e0*/  VIADD R0, R0, UR38 ;  /* 0x0000002600007c36 */ /* 0x000fe20008000000 */
[----:B------:R-:W-:Y:S01]  /*c1f0*/  ULDC.64 UR4, c[0x0][0x650] ;  /* 0x0001940000047ab9 */ /* 0x000fe20000000a00 */
[----:B------:R-:W-:Y:S01]  /*c200*/  BSSY B1, `(.L_x_158) ;  /* 0x000006f000017945 */ /* 0x000fe20003800000 */
[----:B------:R-:W-:Y:S01]  /*c210*/  IMAD.MOV.U32 R18, RZ, RZ, -0x1 ;  /* 0xffffffffff127424 */ /* 0x000fe200078e00ff */
[----:B------:R-:W-:Y:S01]  /*c220*/  PRMT R9, RZ, 0x7610, R9 ;  /* 0x00007610ff097816 */ /* 0x000fe20000000009 */
[----:B------:R-:W-:Y:S01]  /*c230*/  IMAD.MOV.U32 R19, RZ, RZ, -0x1 ;  /* 0xffffffffff137424 */ /* 0x000fe200078e00ff */
[C---:B------:R-:W-:Y:S02]  /*c240*/  ISETP.GT.U32.AND P1, PT, R0.reuse, 0x1, PT ;  /* 0x000000010000780c */ /* 0x040fe40003f24070 */
[----:B------:R-:W-:Y:S02]  /*c250*/  SHF.R.U32.HI R2, RZ, 0x1, R0 ;  /* 0x00000001ff027819 */ /* 0x000fe40000011600 */
[----:B------:R-:W-:-:S02]  /*c260*/  LOP3.LUT R0, R0, 0x1, RZ, 0xc0, !PT ;  /* 0x0000000100007812 */ /* 0x000fc400078ec0ff */
[----:B------:R-:W0:Y:S01]  /*c270*/  @P4 S2R R4, SR_CgaCtaId ;  /* 0x0000000000044919 */ /* 0x000e220000008800 */
[----:B------:R-:W-:Y:S02]  /*c280*/  @P4 MOV R3, 0x400 ;  /* 0x0000040000034802 */ /* 0x000fe40000000f00 */
[----:B------:R-:W-:-:S04]  /*c290*/  LOP3.LUT R2, R2, 0x1, RZ, 0xc0, !PT ;  /* 0x0000000102027812 */ /* 0x000fc800078ec0ff */
[----:B------:R-:W-:Y:S02]  /*c2a0*/  ISETP.NE.U32.AND P2, PT, R2, 0x1, PT ;  /* 0x000000010200780c */ /* 0x000fe40003f45070 */
[----:B0-----:R-:W-:Y:S01]  /*c2b0*/  @P4 LEA R3, R4, R3, 0x18 ;  /* 0x0000000304034211 */ /* 0x001fe200078ec0ff */
[----:B------:R-:W-:-:S03]  /*c2c0*/  IMAD.U32 R4, RZ, RZ, UR38 ;  /* 0x00000026ff047e24 */ /* 0x000fc6000f8e00ff */
[----:B------:R0:W-:Y:S01]  /*c2d0*/  @P4 SYNCS.ARRIVE.TRANS64.A1T0 RZ, [R3+URZ+0x58], RZ ;  /* 0x000058ff03ff49a7 */ /* 0x0001e2000810003f */
[----:B------:R-:W-:Y:S02]  /*c2e0*/  IADD3 R16, P4, R16, UR54, RZ ;  /* 0x0000003610107c10 */ /* 0x000fe4000ff9e0ff */
[----:B------:R-:W-:Y:S02]  /*c2f0*/  ISETP.LT.U32.AND P1, PT, R4, 0x2, P1 ;  /* 0x000000020400780c */ /* 0x000fe40000f21070 */
[----:B------:R-:W-:Y:S02]  /*c300*/  IADD3.X R17, R17, UR37, RZ, P4, !PT ;  /* 0x0000002511117c10 */ /* 0x000fe4000a7fe4ff */
[----:B------:R-:W-:Y:S02]  /*c310*/  ISETP.GE.U32.AND P4, PT, R16, UR4, PT ;  /* 0x0000000410007c0c */ /* 0x000fe4000bf86070 */
[----:B0-----:R-:W-:Y:S02]  /*c320*/  SEL R3, RZ, 0x1, !P1 ;  /* 0x00000001ff037807 */ /* 0x001fe40004800000 */
[----:B------:R-:W-:-:S02]  /*c330*/  ISETP.GE.U32.AND.EX P1, PT, R17, UR5, PT, P4 ;  /* 0x0000000511007c0c */ /* 0x000fc4000bf26140 */
[----:B------:R-:W-:-:S04]  /*c340*/  ISETP.GT.U32.AND P2, PT, R4, 0x1, !P2 ;  /* 0x000000010400780c */ /* 0x000fc80005744070 */
[----:B------:R-:W-:-:S04]  /*c350*/  SEL R2, RZ, 0x1, !P2 ;  /* 0x00000001ff027807 */ /* 0x000fc80005000000 */
[--C-:B------:R-:W-:Y:S01]  /*c360*/  LOP3.LUT R8, R2, R8, R3.reuse, 0x96, !PT ;  /* 0x0000000802087212 */ /* 0x100fe200078e9603 */
[----:B------:R-:W-:Y:S01]  /*c370*/  IMAD.MOV.U32 R2, RZ, RZ, -0x1 ;  /* 0xffffffffff027424 */ /* 0x000fe200078e00ff */
[----:B------:R-:W-:Y:S01]  /*c380*/  PRMT R3, RZ, 0x7610, R3 ;  /* 0x00007610ff037816 */ /* 0x000fe20000000003 */
[----:B------:R-:W-:Y:S06]  /*c390*/  @P1 BRA `(.L_x_159) ;  /* 0x0000000400541947 */ /* 0x000fec0003800000 */
[----:B------:R-:W0:Y:S01]  /*c3a0*/  S2UR UR4, SR_CTAID.X ;  /* 0x00000000000479c3 */ /* 0x000e220000002500 */
[----:B------:R-:W-:Y:S01]  /*c3b0*/  ULDC.64 UR6, c[0x0][0x628] ;  /* 0x00018a0000067ab9 */ /* 0x000fe20000000a00 */
[----:B------:R-:W-:Y:S01]  /*c3c0*/  ULDC UR5, c[0x0][0x150] ;  /* 0x0000540000057ab9 */ /* 0x000fe20000000800 */
[----:B------:R-:W-:Y:S01]  /*c3d0*/  ISETP.NE.U32.AND P1, PT, RZ, UR6, PT ;  /* 0x00000006ff007c0c */ /* 0x000fe2000bf25070 */
[----:B------:R-:W-:Y:S01]  /*c3e0*/  ULDC UR8, c[0x0][0x630] ;  /* 0x00018c0000087ab9 */ /* 0x000fe20000000800 */
[----:B------:R-:W-:Y:S01]  /*c3f0*/  ULDC UR10, c[0x0][0x154] ;  /* 0x00005500000a7ab9 */ /* 0x000fe20000000800 */
[----:B------:R-:W-:Y:S01]  /*c400*/  IMAD.MOV.U32 R2, RZ, RZ, R16 ;  /* 0x000000ffff027224 */ /* 0x000fe200078e0010 */
[----:B------:R-:W-:Y:S01]  /*c410*/  ISETP.NE.AND.EX P1, PT, RZ, UR7, PT, P1 ;  /* 0x00000007ff007c0c */ /* 0x000fe2000bf25310 */
[----:B------:R-:W1:Y:S01]  /*c420*/  S2UR UR9, SR_CTAID.Y ;  /* 0x00000000000979c3 */ /* 0x000e620000002600 */
[----:B0-----:R-:W-:-:S05]  /*c430*/  I2FP.F32.U32 R3, UR4 ;  /* 0x0000000400037c45 */ /* 0x001fca0008201000 */
[----:B------:R-:W-:Y:S01]  /*c440*/  FMUL R10, R3, UR5 ;  /* 0x00000005030a7c20 */ /* 0x000fe20008400000 */
[----:B------:R-:W-:-:S05]  /*c450*/  IMAD.MOV.U32 R3, RZ, RZ, R17 ;  /* 0x000000ffff037224 */ /* 0x000fca00078e0011 */
[----:B------:R-:W-:Y:S05]  /*c460*/  @!P1 BRA `(.L_x_160) ;  /* 0x0000000000289947 */ /* 0x000fea0003800000 */
[----:B------:R-:W-:Y:S02]  /*c470*/  ULDC UR5, c[0x0][0x634] ;  /* 0x00018d0000057ab9 */ /* 0x000fe40000000800 */
[----:B------:R-:W-:-:S05]  /*c480*/  IADD3 R7, P1, R16, UR5, RZ ;  /* 0x0000000510077c10 */ /* 0x000fca000ff3e0ff */
[----:B------:R-:W-:-:S04]  /*c490*/  IMAD.X R13, RZ, RZ, R17, P1 ;  /* 0x000000ffff0d7224 */ /* 0x000fc800008e0611 */
[----:B------:R-:W-:-:S04]  /*c4a0*/  IMAD.WIDE.U32 R4, R13, UR6, RZ ;  /* 0x000000060d047c25 */ /* 0x000fc8000f8e00ff */
[----:B------:R-:W-:-:S04]  /*c4b0*/  IMAD.WIDE.U32 R4, P1, R7, UR7, R4 ;  /* 0x0000000707047c25 */ /* 0x000fc8000f820004 */
[----:B------:R-:W-:-:S04]  /*c4c0*/  IMAD.WIDE.U32 R6, R7, UR6, RZ ;  /* 0x0000000607067c25 */ /* 0x000fc8000f8e00ff */
[----:B------:R-:W-:Y:S01]  /*c4d0*/  IMAD.X R3, RZ, RZ, RZ, P1 ;  /* 0x000000ffff037224 */ /* 0x000fe200008e06ff */
[----:B------:R-:W-:Y:S01]  /*c4e0*/  IADD3 RZ, P1, R7, R4, RZ ;  /* 0x0000000407ff7210 */ /* 0x000fe20007f3e0ff */
[----:B------:R-:W-:-:S04]  /*c4f0*/  IMAD.MOV.U32 R2, RZ, RZ, R5 ;  /* 0x000000ffff027224 */ /* 0x000fc800078e0005 */
[----:B------:R-:W-:-:S08]  /*c500*/  IMAD.WIDE.U32.X R2, R13, UR7, R2, P1 ;  /* 0x000000070d027c25 */ /* 0x000fd000088e0402 */
.L_x_160:
[--C-:B------:R-:W-:Y:S01]  /*c510*/  SHF.R.U64 R19, R2, UR8, R3.reuse ;  /* 0x0000000802137c19 */ /* 0x100fe20008001203 */
[----:B------:R-:W0:Y:S01]  /*c520*/  F2I.U32.TRUNC.NTZ R10, R10 ;  /* 0x0000000a000a7305 */ /* 0x000e22000020f000 */
[----:B------:R-:W-:Y:S01]  /*c530*/  SHF.R.U32.HI R2, RZ, UR8, R3 ;  /* 0x00000008ff027c19 */ /* 0x000fe20008011603 */
[----:B------:R-:W-:Y:S01]  /*c540*/  ULDC.64 UR6, c[0x0][0x620] ;  /* 0x0001880000067ab9 */ /* 0x000fe20000000a00 */
[----:B------:R-:W-:Y:S01]  /*c550*/  IADD3 R5, P1, RZ, -R19, RZ ;  /* 0x80000013ff057210 */ /* 0x000fe20007f3e0ff */
[----:B------:R-:W-:Y:S01]  /*c560*/  ULDC UR8, c[0x0][0x658] ;  /* 0x0001960000087ab9 */ /* 0x000fe20000000800 */
[----:B-1----:R-:W-:Y:S01]  /*c570*/  I2FP.F32.U32 R4, UR9 ;  /* 0x0000000900047c45 */ /* 0x002fe20008201000 */
[----:B------:R-:W-:Y:S02]  /*c580*/  ULDC UR12, c[0x0][0x648] ;  /* 0x00019200000c7ab9 */ /* 0x000fe40000000800 */
[----:B------:R-:W-:Y:S02]  /*c590*/  IMAD.X R2, RZ, RZ, ~R2, P1 ;  /* 0x000000ffff027224 */ /* 0x000fe400008e0e02 */
[----:B------:R-:W-:Y:S01]  /*c5a0*/  FMUL R6, R4, UR10 ;  /* 0x0000000a04067c20 */ /* 0x000fe20008400000 */
[----:B------:R-:W-:Y:S01]  /*c5b0*/  ULDC.64 UR10, c[0x0][0x640] ;  /* 0x00019000000a7ab9 */ /* 0x000fe20000000a00 */
[----:B------:R-:W-:Y:S01]  /*c5c0*/  IMAD R4, R2, UR6, RZ ;  /* 0x0000000602047c24 */ /* 0x000fe2000f8e02ff */
[----:B------:R-:W-:Y:S01]  /*c5d0*/  ISETP.NE.U32.AND P1, PT, RZ, UR10, PT ;  /* 0x0000000aff007c0c */ /* 0x000fe2000bf25070 */
[C---:B------:R-:W-:Y:S01]  /*c5e0*/  IMAD.WIDE.U32 R2, R5.reuse, UR6, R16 ;  /* 0x0000000605027c25 */ /* 0x040fe2000f8e0010 */
[----:B0-----:R-:W-:Y:S01]  /*c5f0*/  R2UR UR5, R10 ;  /* 0x000000000a0572ca */ /* 0x001fe200000e0000 */
[----:B------:R-:W0:Y:S01]  /*c600*/  F2I.U32.TRUNC.NTZ R6, R6 ;  /* 0x0000000600067305 */ /* 0x000e22000020f000 */
[----:B------:R-:W1:Y:S01]  /*c610*/  LDC R10, c[0x0][0x610] ;  /* 0x00018400ff0a7b82 */ /* 0x000e620000000800 */
[----:B------:R-:W-:Y:S01]  /*c620*/  IMAD R5, R5, UR7, R4 ;  /* 0x0000000705057c24 */ /* 0x000fe2000f8e0204 */
[----:B------:R-:W-:Y:S01]  /*c630*/  ULDC UR6, c[0x0][0x618] ;  /* 0x0001860000067ab9 */ /* 0x000fe20000000800 */
[----:B------:R-:W-:-:S02]  /*c640*/  ISETP.NE.AND.EX P1, PT, RZ, UR11, PT, P1 ;  /* 0x0000000bff007c0c */ /* 0x000fc4000bf25310 */
[----:B------:R-:W-:-:S05]  /*c650*/  IMAD.IADD R3, R3, 0x1, R5 ;  /* 0x0000000103037824 */ /* 0x000fca00078e0205 */
[--C-:B------:R-:W-:Y:S02]  /*c660*/  SHF.R.U64 R12, R2, UR6, R3.reuse ;  /* 0x00000006020c7c19 */ /* 0x100fe40008001203 */
[----:B------:R-:W-:Y:S01]  /*c670*/  SHF.R.U32.HI R3, RZ, UR6, R3 ;  /* 0x00000006ff037c19 */ /* 0x000fe20008011603 */
[----:B------:R-:W-:Y:S01]  /*c680*/  ULDC UR6, c[0x0][0x608] ;  /* 0x0001820000067ab9 */ /* 0x000fe20000000800 */
[----:B0-----:R-:W-:Y:S02]  /*c690*/  R2UR UR7, R6 ;  /* 0x00000000060772ca */ /* 0x001fe400000e0000 */
[--C-:B------:R-:W-:Y:S02]  /*c6a0*/  SHF.R.U64 R14, R12, UR6, R3.reuse ;  /* 0x000000060c0e7c19 */ /* 0x100fe40008001203 */
[----:B------:R-:W-:Y:S01]  /*c6b0*/  SHF.R.U32.HI R3, RZ, UR6, R3 ;  /* 0x00000006ff037c19 */ /* 0x000fe20008011603 */
[----:B------:R-:W-:-:S03]  /*c6c0*/  UIADD3 UR6, -UR5, URZ, URZ ;  /* 0x0000003f05067290 */ /* 0x000fc6000fffe13f */
[--C-:B------:R-:W-:Y:S01]  /*c6d0*/  SHF.R.U64 R15, R14, UR8, R3.reuse ;  /* 0x000000080e0f7c19 */ /* 0x100fe20008001203 */
[----:B------:R-:W-:Y:S01]  /*c6e0*/  ULDC UR5, c[0x0][0x144] ;  /* 0x0000510000057ab9 */ /* 0x000fe20000000800 */
[----:B------:R-:W-:-:S03]  /*c6f0*/  SHF.R.U32.HI R3, RZ, UR8, R3 ;  /* 0x00000008ff037c19 */ /* 0x000fc60008011603 */
[----:B------:R-:W-:Y:S01]  /*c700*/  IMAD.MOV.U32 R2, RZ, RZ, R15 ;  /* 0x000000ffff027224 */ /* 0x000fe200078e000f */
[----:B------:R-:W-:Y:S06]  /*c710*/  @!P1 BRA `(.L_x_161) ;  /* 0x0000000000289947 */ /* 0x000fec0003800000 */
        /* <DEDUP_REMOVED lines=10> */
.L_x_161:
[----:B------:R-:W-:Y:S01]  /*c7c0*/  UISETP.NE.AND UP0, UPT, UR45, URZ, UPT ;  /* 0x0000003f2d00728c */ /* 0x000fe2000bf05270 */
[----:B------:R-:W-:Y:S01]  /*c7d0*/  SHF.R.U64 R3, R2, UR12, R3 ;  /* 0x0000000c02037c19 */ /* 0x000fe20008001203 */
[----:B------:R-:W-:Y:S01]  /*c7e0*/  UIADD3 UR7, -UR7, URZ, URZ ;  /* 0x0000003f07077290 */ /* 0x000fe2000fffe13f */
[----:B------:R-:W-:Y:S01]  /*c7f0*/  LOP3.LUT R2, R14, UR22, RZ, 0xc0, !PT ;  /* 0x000000160e027c12 */ /* 0x000fe2000f8ec0ff */
[----:B------:R-:W-:Y:S01]  /*c800*/  UIMAD UR4, UR5, UR6, UR4 ;  /* 0x00000006050472a4 */ /* 0x000fe2000f8e0204 */
[----:B------:R-:W-:Y:S01]  /*c810*/  LOP3.LUT R5, R12, UR13, RZ, 0xc0, !PT ;  /* 0x0000000d0c057c12 */ /* 0x000fe2000f8ec0ff */
[----:B------:R-:W-:Y:S01]  /*c820*/  IMAD.MOV R4, RZ, RZ, -R3 ;  /* 0x000000ffff047224 */ /* 0x000fe200078e0a03 */
[----:B------:R-:W-:Y:S01]  /*c830*/  ULDC UR5, c[0x0][0x148] ;  /* 0x0000520000057ab9 */ /* 0x000fe20000000800 */
[----:B------:R-:W-:Y:S01]  /*c840*/  IMAD R3, R3, UR21, R2 ;  /* 0x0000001503037c24 */ /* 0x000fe2000f8e0202 */
[----:B------:R-:W-:Y:S02]  /*c850*/  PLOP3.LUT P1, PT, PT, PT, UP0, 0x80, 0x0 ;  /* 0x000000000000781c */ /* 0x000fe40003f2f008 */
[----:B------:R-:W-:-:S03]  /*c860*/  @UP0 UIMAD UR4, UR5, UR7, UR9 ;  /* 0x00000007050402a4 */ /* 0x000fc6000f8e0209 */
[----:B------:R-:W-:Y:S02]  /*c870*/  ULDC UR5, c[0x0][0x638] ;  /* 0x00018e0000057ab9 */ /* 0x000fe40000000800 */
[----:B------:R-:W-:Y:S02]  /*c880*/  IMAD R2, R4, UR5, R15 ;  /* 0x0000000504027c24 */ /* 0x000fe4000f8e020f */
[----:B-1----:R-:W-:Y:S01]  /*c890*/  IMAD R10, R3, R10, UR4 ;  /* 0x00000004030a7e24 */ /* 0x002fe2000f8e020a */
[----:B------:R-:W-:Y:S01]  /*c8a0*/  ULDC UR4, c[0x0][0x600] ;  /* 0x0001800000047ab9 */ /* 0x000fe20000000800 */
[----:B------:R-:W-:Y:S02]  /*c8b0*/  IMAD.MOV.U32 R3, RZ, RZ, 0x1 ;  /* 0x00000001ff037424 */ /* 0x000fe400078e00ff */
[----:B------:R-:W-:-:S05]  /*c8c0*/  IMAD R5, R2, UR4, R5 ;  /* 0x0000000402057c24 */ /* 0x000fca000f8e0205 */
[----:B------:R-:W-:Y:S02]  /*c8d0*/  SEL R2, R5, R10, !P1 ;  /* 0x0000000a05027207 */ /* 0x000fe40004800000 */
[----:B------:R-:W-:-:S07]  /*c8e0*/  SEL R18, R10, R5, !P1 ;  /* 0x000000050a127207 */ /* 0x000fce0004800000 */
.L_x_159:
[----:B------:R-:W-:Y:S05]  /*c8f0*/  BSYNC B1 ;  /* 0x0000000000017941 */ /* 0x000fea0003800000 */
.L_x_158:
[----:B------:R-:W-:-:S13]  /*c900*/  LOP3.LUT P1, RZ, R3, 0xff, RZ, 0xc0, !PT ;  /* 0x000000ff03ff7812 */ /* 0x000fda000782c0ff */
[----:B------:R-:W-:Y:S05]  /*c910*/  @P1 BRA `(.L_x_162) ;  /* 0xfffffff000a01947 */ /* 0x000fea000383ffff */
[----:B------:R-:W-:Y:S05]  /*c920*/  BSYNC B0 ;  /* 0x0000000000007941 */ /* 0x000fea0003800000 */
.L_x_150:
[----:B------:R-:W-:-:S03]  /*c930*/  UMOV UR4, 0xffffffff ;  /* 0xffffffff00047882 */ /* 0x000fc60000000000 */
[----:B------:R-:W-:Y:S05]  /*c940*/  BRA.DIV UR4, `(.L_x_163) ;  /* 0x0000000204fc7947 */ /* 0x000fea000b800000 */
[----:B------:R-:W-:-:S13]  /*c950*/  ELECT P6, URZ, PT ;  /* 0x00000000003f782f */ /* 0x000fda00038c0000 */
.L_x_177:
[----:B------:R-:W-:Y:S04]  /*c960*/  BSSY B0, `(.L_x_164) ;  /* 0x000001a000007945 */ /* 0x000fe80003800000 */
[----:B------:R-:W-:Y:S05]  /*c970*/  @!P6 BRA `(.L_x_165) ;  /* 0x000000000060e947 */ /* 0x000fea0003800000 */
[----:B------:R-:W-:-:S04]  /*c980*/  ULOP3.LUT UR4, UR39, 0x2, URZ, 0xfc, !UPT ;  /* 0x0000000227047892 */ /* 0x000fc8000f8efc3f */
[----:B------:R-:W-:-:S06]  /*c990*/  UISETP.NE.AND UP0, UPT, UR4, 0x3, UPT ;  /* 0x000000030400788c */ /* 0x000fcc000bf05270 */
[----:B------:R-:W-:-:S13]  /*c9a0*/  PLOP3.LUT P0, PT, PT, PT, UP0, 0x80, 0x0 ;  /* 0x000000000000781c */ /* 0x000fda0003f0f008 */
[----:B------:R-:W-:Y:S05]  /*c9b0*/  @!P0 BRA `(.L_x_166) ;  /* 0x0000000000048947 */ /* 0x000fea0003800000 */
[----:B------:R-:W-:Y:S01]  /*c9c0*/  BPT.TRAP 0x1 ;  /* 0x000000040000795c */ /* 0x000fe20000300000 */
.L_x_166:
[----:B------:R-:W0:Y:S01]  /*c9d0*/  S2R R3, SR_CgaCtaId ;  /* 0x0000000000037919 */ /* 0x000e220000008800 */
[----:B------:R-:W-:-:S04]  /*c9e0*/  MOV R2, 0x400 ;  /* 0x0000040000027802 */ /* 0x000fc80000000f00 */
[----:B0-----:R-:W-:Y:S02]  /*c9f0*/  LEA R3, R3, R2, 0x18 ;  /* 0x0000000203037211 */ /* 0x001fe400078ec0ff */
[----:B------:R-:W-:-:S03]  /*ca00*/  SHF.L.U32 R2, R8, 0x1f, RZ ;  /* 0x0000001f08027819 */ /* 0x000fc600000006ff */
[----:B------:R-:W-:-:S04]  /*ca10*/  VIADD R3, R3, 0x10 ;  /* 0x0000001003037836 */ /* 0x000fc80000000000 */
[C---:B------:R-:W-:Y:S02]  /*ca20*/  IMAD R7, R0.reuse, 0x8, R3 ;  /* 0x0000000800077824 */ /* 0x040fe400078e0203 */
[----:B------:R-:W-:Y:S02]  /*ca30*/  VIADD R0, R0, 0x1 ;  /* 0x0000000100007836 */ /* 0x000fe40000000000 */
[----:B------:R-:W0:Y:S03]  /*ca40*/  SYNCS.PHASECHK.TRANS64.TRYWAIT P0, [R7+URZ], R2 ;  /* 0x00000002070075a7 */ /* 0x000e26000800017f */
[----:B------:R-:W-:-:S04]  /*ca50*/  ISETP.NE.AND P1, PT, R0, 0x2, PT ;  /* 0x000000020000780c */ /* 0x000fc80003f25270 */
[----:B------:R-:W-:Y:S02]  /*ca60*/  SEL R5, RZ, 0x1, P1 ;  /* 0x00000001ff057807 */ /* 0x000fe40000800000 */
[----:B------:R-:W-:Y:S02]  /*ca70*/  SEL R0, R0, RZ, P1 ;  /* 0x000000ff00007207 */ /* 0x000fe40000800000 */
[----:B------:R-:W-:Y:S01]  /*ca80*/  LOP3.LUT R5, R8, R5, RZ, 0x3c, !PT ;  /* 0x0000000508057212 */ /* 0x000fe200078e3cff */
[----:B0-----:R-:W-:Y:S06]  /*ca90*/  @!P0 BRA `(.L_x_167) ;  /* 0x0000000000c88947 */ /* 0x001fec0003800000 */
.L_x_178:
[----:B------:R-:W-:Y:S01]  /*caa0*/  IMAD R3, R0, 0x8, R3 ;  /* 0x0000000800037824 */ /* 0x000fe200078e0203 */
[----:B------:R-:W-:-:S07]  /*cab0*/  SHF.L.U32 R0, R5, 0x1f, RZ ;  /* 0x0000001f05007819 */ /* 0x000fce00000006ff */
.L_x_168:
[----:B-1----:R1:W2:Y:S02]  /*cac0*/  SYNCS.PHASECHK.TRANS64.TRYWAIT P0, [R3+URZ], R0 ;  /* 0x00000000030075a7 */ /* 0x0022a4000800017f */
[----:B--2---:R-:W-:Y:S05]  /*cad0*/  @!P0 NANOSLEEP.SYNCS 0x989680 ;  /* 0x009896800000895d */ /* 0x004fea0003900000 */
[----:B------:R-:W2:Y:S02]  /*cae0*/  @!P0 SYNCS.PHASECHK.TRANS64 P0, [R3+URZ], R0 ;  /* 0x00000000030085a7 */ /* 0x000ea4000800007f */
[----:B--2---:R-:W-:Y:S05]  /*caf0*/  @!P0 BRA `(.L_x_168) ;  /* 0xfffffffc00f08947 */ /* 0x004fea000383ffff */
.L_x_165:
[----:B------:R-:W-:Y:S05]  /*cb00*/  BSYNC B0 ;  /* 0x0000000000007941 */ /* 0x000fea0003800000 */
.L_x_164:
[----:B------:R-:W-:Y:S05]  /*cb10*/  EXIT ;  /* 0x000000000000794d */ /* 0x000fea0003800000 */
.L_x_18:
[----:B0-----:R0:W1:Y:S02]  /*cb20*/  SYNCS.PHASECHK.TRANS64.TRYWAIT P0, [R87+URZ], R0 ;  /* 0x00000000570075a7 */ /* 0x001064000800017f */
[----:B-1----:R-:W-:Y:S05]  /*cb30*/  @!P0 NANOSLEEP.SYNCS 0x989680 ;  /* 0x009896800000895d */ /* 0x002fea0003900000 */
[----:B------:R-:W1:Y:S02]  /*cb40*/  @!P0 SYNCS.PHASECHK.TRANS64 P0, [R87+URZ], R0 ;  /* 0x00000000570085a7 */ /* 0x000e64000800007f */
[----:B-1----:R-:W-:Y:S05]  /*cb50*/  @!P0 BRA `(.L_x_18) ;  /* 0xfffffffc00f08947 */ /* 0x002fea000383ffff */
[----:B------:R-:W-:Y:S05]  /*cb60*/  BRA `(.L_x_169) ;  /* 0xffffff4c00287947 */ /* 0x000fea000383ffff */
.L_x_23:
[----:B-1----:R1:W2:Y:S02]  /*cb70*/  SYNCS.PHASECHK.TRANS64.TRYWAIT P1, [R3+URZ], R0 ;  /* 0x00000000030075a7 */ /* 0x0022a4000802017f */
[----:B--2---:R-:W-:Y:S05]  /*cb80*/  @!P1 NANOSLEEP.SYNCS 0x989680 ;  /* 0x009896800000995d */ /* 0x004fea0003900000 */
[----:B------:R-:W2:Y:S02]  /*cb90*/  @!P1 SYNCS.PHASECHK.TRANS64 P1, [R3+URZ], R0 ;  /* 0x00000000030095a7 */ /* 0x000ea4000802007f */
[----:B--2---:R-:W-:Y:S05]  /*cba0*/  @!P1 BRA `(.L_x_23) ;  /* 0xfffffffc00f09947 */ /* 0x004fea000383ffff */
[----:B------:R-:W-:Y:S05]  /*cbb0*/  BRA `(.L_x_22) ;  /* 0xffffff4c00907947 */ /* 0x000fea000383ffff */
.L_x_28:
[----:B-1----:R-:W-:-:S04]  /*cbc0*/  IMAD.U32 R5, RZ, RZ, UR4 ;  /* 0x00000004ff057e24 */ /* 0x002fc8000f8e00ff */
[----:B------:R1:W2:Y:S03]  /*cbd0*/  SYNCS.PHASECHK.TRANS64.TRYWAIT P1, [R5+URZ], R4 ;  /* 0x00000004050075a7 */ /* 0x0002a6000802017f */
[----:B--2---:R-:W-:Y:S05]  /*cbe0*/  @!P1 NANOSLEEP.SYNCS 0x989680 ;  /* 0x009896800000995d */ /* 0x004fea0003900000 */
[----:B------:R-:W2:Y:S02]  /*cbf0*/  @!P1 SYNCS.PHASECHK.TRANS64 P1, [R5+URZ], R4 ;  /* 0x00000004050095a7 */ /* 0x000ea4000802007f */
[----:B--2---:R-:W-:Y:S05]  /*cc00*/  @!P1 BRA `(.L_x_28) ;  /* 0xfffffffc00ec9947 */ /* 0x004fea000383ffff */
[----:B------:R-:W-:Y:S05]  /*cc10*/  BRA `(.L_x_27) ;  /* 0xffffff7800987947 */ /* 0x000fea000383ffff */
.L_x_34:
[----:B0-----:R0:W1:Y:S02]  /*cc20*/  SYNCS.PHASECHK.TRANS64.TRYWAIT P0, [R87+URZ+0x10], R0 ;  /* 0x00001000570075a7 */ /* 0x001064000800017f */
[----:B-1----:R-:W-:Y:S05]  /*cc30*/  @!P0 NANOSLEEP.SYNCS 0x989680 ;  /* 0x009896800000895d */ /* 0x002fea0003900000 */
[----:B------:R-:W1:Y:S02]  /*cc40*/  @!P0 SYNCS.PHASECHK.TRANS64 P0, [R87+URZ+0x10], R0 ;  /* 0x00001000570085a7 */ /* 0x000e64000800007f */
[----:B-1----:R-:W-:Y:S05]  /*cc50*/  @!P0 BRA `(.L_x_34) ;  /* 0xfffffffc00f08947 */ /* 0x002fea000383ffff */
[----:B------:R-:W-:Y:S05]  /*cc60*/  BRA `(.L_x_170) ;  /* 0xffffffa8003c7947 */ /* 0x000fea000383ffff */
.L_x_151:
[----:B------:R-:W-:Y:S01]  /*cc70*/  BSSY B1, `(.L_x_171) ;  /* 0x0000006000017945 */ /* 0x000fe20003800000 */
[----:B------:R-:W-:-:S07]  /*cc80*/  IMAD.MOV.U32 R15, RZ, RZ, -0x1 ;  /* 0xffffffffff0f7424 */ /* 0x000fce00078e00ff */
[----:B-----5:R-:W-:Y:S05]  /*cc90*/  WARPSYNC.COLLECTIVE R15, `(.L_x_172) ;  /* 0x000000000f0c7348 */ /* 0x020fea0003c00000 */
[----:B------:R-:W-:Y:S02]  /*cca0*/  ELECT P6, UR62, PT ;  /* 0x00000000003e782f */ /* 0x000fe400038c0000 */
[----:B------:R-:W-:Y:S01]  /*ccb0*/  MOV R14, UR62 ;  /* 0x0000003e000e7c02 */ /* 0x000fe20008000f00 */
[----:B-----5:R-:W-:Y:S10]  /*ccc0*/  ENDCOLLECTIVE ;  /* 0x000000000000791b */ /* 0x020ff40003800000 */
.L_x_172:
[----:B------:R-:W-:Y:S05]  /*ccd0*/  BSYNC B1 ;  /* 0x0000000000017941 */ /* 0x000fea0003800000 */
.L_x_171:
[----:B------:R-:W-:Y:S05]  /*cce0*/  BRA `(.L_x_173) ;  /* 0xffffffec00b87947 */ /* 0x000fea000383ffff */
.L_x_154:
[----:B0-----:R0:W1:Y:S02]  /*ccf0*/  SYNCS.PHASECHK.TRANS64.TRYWAIT P1, [R10+URZ+0x10], R3 ;  /* 0x000010030a0075a7 */ /* 0x001064000802017f */
[----:B-1----:R-:W-:Y:S05]  /*cd00*/  @!P1 NANOSLEEP.SYNCS 0x989680 ;  /* 0x009896800000995d */ /* 0x002fea0003900000 */
[----:B------:R-:W1:Y:S02]  /*cd10*/  @!P1 SYNCS.PHASECHK.TRANS64 P1, [R10+URZ+0x10], R3 ;  /* 0x000010030a0095a7 */ /* 0x000e64000802007f */
[----:B-1----:R-:W-:Y:S05]  /*cd20*/  @!P1 BRA `(.L_x_154) ;  /* 0xfffffffc00f09947 */ /* 0x002fea000383ffff */
[----:B------:R-:W-:Y:S05]  /*cd30*/  BRA `(.L_x_174) ;  /* 0xffffffec00f07947 */ /* 0x000fea000383ffff */
.L_x_163:
[----:B------:R-:W-:Y:S01]  /*cd40*/  BSSY B0, `(.L_x_175) ;  /* 0x0000006000007945 */ /* 0x000fe20003800000 */
[----:B------:R-:W-:-:S07]  /*cd50*/  IMAD.MOV.U32 R15, RZ, RZ, -0x1 ;  /* 0xffffffffff0f7424 */ /* 0x000fce00078e00ff */
[----:B-----5:R-:W-:Y:S05]  /*cd60*/  WARPSYNC.COLLECTIVE R15, `(.L_x_176) ;  /* 0x000000000f0c7348 */ /* 0x020fea0003c00000 */
[----:B------:R-:W-:Y:S02]  /*cd70*/  ELECT P6, UR62, PT ;  /* 0x00000000003e782f */ /* 0x000fe400038c0000 */
[----:B------:R-:W-:Y:S01]  /*cd80*/  MOV R14, UR62 ;  /* 0x0000003e000e7c02 */ /* 0x000fe20008000f00 */
[----:B-----5:R-:W-:Y:S10]  /*cd90*/  ENDCOLLECTIVE ;  /* 0x000000000000791b */ /* 0x020ff40003800000 */
.L_x_176:
[----:B------:R-:W-:Y:S05]  /*cda0*/  BSYNC B0 ;  /* 0x0000000000007941 */ /* 0x000fea0003800000 */
.L_x_175:
[----:B------:R-:W-:Y:S05]  /*cdb0*/  BRA `(.L_x_177) ;  /* 0xfffffff800e87947 */ /* 0x000fea000383ffff */
.L_x_167:
[----:B0-----:R0:W1:Y:S02]  /*cdc0*/  SYNCS.PHASECHK.TRANS64.TRYWAIT P0, [R7+URZ], R2 ;  /* 0x00000002070075a7 */ /* 0x001064000800017f */
[----:B-1----:R-:W-:Y:S05]  /*cdd0*/  @!P0 NANOSLEEP.SYNCS 0x989680 ;  /* 0x009896800000895d */ /* 0x002fea0003900000 */
[----:B------:R-:W1:Y:S02]  /*cde0*/  @!P0 SYNCS.PHASECHK.TRANS64 P0, [R7+URZ], R2 ;  /* 0x00000002070085a7 */ /* 0x000e64000800007f */
[----:B-1----:R-:W-:Y:S05]  /*cdf0*/  @!P0 BRA `(.L_x_167) ;  /* 0xfffffffc00f08947 */ /* 0x002fea000383ffff */
[----:B------:R-:W-:Y:S05]  /*ce00*/  BRA `(.L_x_178) ;  /* 0xfffffffc00247947 */ /* 0x000fea000383ffff */
.L_x_179:
[----:B------:R-:W-:-:S00]  /*ce10*/  BRA `(.L_x_179) ;  /* 0xfffffffc00fc7947 */ /* 0x000fc0000383ffff */
[----:B------:R-:W-:-:S00]  /*ce20*/  NOP ;  /* 0x0000000000007918 */ /* 0x000fc00000000000 */
        /* <DEDUP_REMOVED lines=13> */
.L_x_180:


//--------------------- .nv.global.init           --------------------------
	.section	.nv.global.init,"aw",@progbits
.nv.global.init:
	.type		$str$22,@object
	.size		$str$22,($str$23 - $str$22)
$str$22:
        /*0000*/ 	.byte	0x6b, 0x5f, 0x74, 0x69, 0x6c, 0x65, 0x5f, 0x63, 0x6f, 0x75, 0x6e, 0x74, 0x20, 0x3e, 0x3d, 0x20
        /*0010*/ 	.byte	0x31, 0x00
	.type		$str$23,@object
	.size		$str$23,(__unnamed_1 - $str$23)
$str$23:
        /*0012*/ 	.byte	0x2f, 0x74, 0x6d, 0x70, 0x2f, 0x63, 0x75, 0x74, 0x6c, 0x61, 0x73, 0x73, 0x5f, 0x73, 0x77, 0x65
        /*0022*/ 	.byte	0x65, 0x70, 0x5f, 0x73, 0x72, 0x63, 0x2f, 0x69, 0x6e, 0x63, 0x6c, 0x75, 0x64, 0x65, 0x2f, 0x63
        /*0032*/ 	.byte	0x75, 0x74, 0x6c, 0x61, 0x73, 0x73, 0x2f, 0x67, 0x65, 0x6d, 0x6d, 0x2f, 0x63, 0x6f, 0x6c, 0x6c
        /*0042*/ 	.byte	0x65, 0x63, 0x74, 0x69, 0x76, 0x65, 0x2f, 0x73, 0x6d, 0x39, 0x30, 0x5f, 0x6d, 0x6d, 0x61, 0x5f
        /*0052*/ 	.byte	0x74, 0x6d, 0x61, 0x5f, 0x67, 0x6d, 0x6d, 0x61, 0x5f, 0x73, 0x73, 0x5f, 0x77, 0x61, 0x72, 0x70
        /*0062*/ 	.byte	0x73, 0x70, 0x65, 0x63, 0x69, 0x61, 0x6c, 0x69, 0x7a, 0x65, 0x64, 0x2e, 0x68, 0x70, 0x70, 0x00
	.type		__unnamed_1,@object
	.size		__unnamed_1,(.L_0 - __unnamed_1)
__unnamed_1:
        /*0072*/ 	.byte	0x76, 0x6f, 0x69, 0x64, 0x20, 0x63, 0x75, 0x74, 0x6c, 0x61, 0x73, 0x73, 0x3a, 0x3a, 0x67, 0x65
        /* <DEDUP_REMOVED lines=180> */
.L_0:


//--------------------- .nv.shared._ZN7cutlass13device_kernelINS_4gemm6kernel13GemmUniversalIN4cute5tupleIJiiiiEEENS1_10collective13CollectiveMmaINS1_34MainloopSm90TmaGmmaWarpSpecializedILi2ENS5_IJNS4_1CILi2EEENSA_ILi1EEESC_EEENS1_32KernelTmaWarpSpecializedPingpongEEENS5_IJNSA_ILi64EEENSA_ILi112EEENSA_ILi256EEEEEENS_6half_tENS5_IJlSC_lEEESK_SL_NS4_8TiledMMAINS4_8MMA_AtomIJNS4_4SM904GMMA25MMA_64x16x16_F32F16F16_SSILNSP_5MajorE0ELSR_0ELNSP_7ScaleInE1ELSS_1EEEEEENS4_6LayoutINS5_IJSC_SC_SC_EEENS5_IJNSA_ILi0EEESX_SX_EEEEENS5_IJNS4_10UnderscoreES10_S10_EEEEENS4_13SM90_TMA_LOADENS4_14ComposedLayoutINS4_7SwizzleILi3ELi4ELi3EEENS4_18smem_ptr_flag_bitsILi16EEENSV_INS5_IJNSA_ILi8EEESG_EEENS5_IJSG_SC_EEEEEEEvNS4_8identityENS4_23SM90_TMA_LOAD_MULTICASTES1D_vS1E_EENS_8epilogue10collective6detail29Sm90TmaWarpSpecializedAdapterINS1I_15DefaultEpilogueISK_SL_SL_NS1H_6thread17LinearCombinationISK_Li1EffLNS1M_9ScaleType4KindE0ELNS_15FloatRoundStyleE2ESK_EENS1_15EpilogueDefaultEEEEEvvEEEEvNT_6ParamsE --------------------------
	.section	.nv.shared._ZN7cutlass13device_kernelINS_4gemm6kernel13GemmUniversalIN4cute5tupleIJiiiiEEENS1_10collective13CollectiveMmaINS1_34MainloopSm90TmaGmmaWarpSpecializedILi2ENS5_IJNS4_1CILi2EEENSA_ILi1EEESC_EEENS1_32KernelTmaWarpSpecializedPingpongEEENS5_IJNSA_ILi64EEENSA_ILi112EEENSA_ILi256EEEEEENS_6half_tENS5_IJlSC_lEEESK_SL_NS4_8TiledMMAINS4_8MMA_AtomIJNS4_4SM904GMMA25MMA_64x16x16_F32F16F16_SSILNSP_5MajorE0ELSR_0ELNSP_7ScaleInE1ELSS_1EEEEEENS4_6LayoutINS5_IJSC_SC_SC_EEENS5_IJNSA_ILi0EEESX_SX_EEEEENS5_IJNS4_10UnderscoreES10_S10_EEEEENS4_13SM90_TMA_LOADENS4_14ComposedLayoutINS4_7SwizzleILi3ELi4ELi3EEENS4_18smem_ptr_flag_bitsILi16EEENSV_INS5_IJNSA_ILi8EEESG_EEENS5_IJSG_SC_EEEEEEEvNS4_8identityENS4_23SM90_TMA_LOAD_MULTICASTES1D_vS1E_EENS_8epilogue10collective6detail29Sm90TmaWarpSpecializedAdapterINS1I_15DefaultEpilogueISK_SL_SL_NS1H_6thread17LinearCombinationISK_Li1EffLNS1M_9ScaleType4KindE0ELNS_15FloatRoundStyleE2ESK_EENS1_15EpilogueDefaultEEEEEvvEEEEvNT_6ParamsE,"aw",@nobits
	.sectionflags	@""
	.align	16
	.zero		1024


//--------------------- .nv.shared.reserved.0     --------------------------
	.section	.nv.shared.reserved.0,"aw",@nobits
	.weak		__nv_reservedSMEM_offset_0_alias
	.size		__nv_reservedSMEM_offset_0_alias, 0, 0
	.other		__nv_reservedSMEM_offset_0_alias,@"STO_CUDA_RESERVED_SHARED STV_DEFAULT"
__nv_reservedSMEM_offset_0_alias:
	.zero		0


//--------------------- .nv.global                --------------------------
	.section	.nv.global,"aw",@nobits
.nv.global:
	.type		_ZN40_INTERNAL_80a82dc9_4_k_cu_7426da8d_174904cute1_E,@object
	.size		_ZN40_INTERNAL_80a82dc9_4_k_cu_7426da8d_174904cute1_E,(_ZN40_INTERNAL_80a82dc9_4_k_cu_7426da8d_174904cuda3std3__45__cpo6cbeginE - _ZN40_INTERNAL_80a82dc9_4_k_cu_7426da8d_174904cute1_E)
_ZN40_INTERNAL_80a82dc9_4_k_cu_7426da8d_174904cute1_E:
	.zero		1
	.type		_ZN40_INTERNAL_80a82dc9_4_k_cu_7426da8d_174904cuda3std3__45__cpo6cbeginE,@object
	.size		_ZN40_INTERNAL_80a82dc9_4_k_cu_7426da8d_174904cuda3std3__45__cpo6cbeginE,(_ZN40_INTERNAL_80a82dc9_4_k_cu_7426da8d_174904cuda3std3__48in_placeE - _ZN40_INTERNAL_80a82dc9_4_k_cu_7426da8d_174904cuda3std3__45__cpo6cbeginE)
_ZN40_INTERNAL_80a82dc9_4_k_cu_7426da8d_174904cuda3std3__45__cpo6cbeginE:
	.zero		1
	.type		_ZN40_INTERNAL_80a82dc9_4_k_cu_7426da8d_174904cuda3std3__48in_placeE,@object
	.size		_ZN40_INTERNAL_80a82dc9_4_k_cu_7426da8d_174904cuda3std3__48in_placeE,(_ZN40_INTERNAL_80a82dc9_4_k_cu_7426da8d_174904cuda3std6ranges3__45__cpo9iter_moveE - _ZN40_INTERNAL_80a82dc9_4_k_cu_7426da8d_174904cuda3std3__48in_placeE)
_ZN40_INTERNAL_80a82dc9_4_k_cu_7426da8d_174904cuda3std3__48in_placeE:
	.zero		1
	.type		_ZN40_INTERNAL_80a82dc9_4_k_cu_7426da8d_174904cuda3std6ranges3__45__cpo9iter_moveE,@object
	.size		_ZN40_INTERNAL_80a82dc9_4_k_cu_7426da8d_174904cuda3std6ranges3__45__cpo9iter_moveE,(_ZN40_INTERNAL_80a82dc9_4_k_cu_7426da8d_174904cuda3std3__45__cpo5beginE - _ZN40_INTERNAL_80a82dc9_4_k_cu_7426da8d_174904cuda3std6ranges3__45__cpo9iter_moveE)
_ZN40_INTERNAL_80a82dc9_4_k_cu_7426da8d_174904cuda3std6ranges3__45__cpo9iter_moveE:
	.zero		1
	.type		_ZN40_INTERNAL_80a82dc9_4_k_cu_7426da8d_174904cuda3std3__45__cpo5beginE,@object
	.size		_ZN40_INTERNAL_80a82dc9_4_k_cu_7426da8d_174904cuda3std3__45__cpo5beginE,(_ZN40_INTERNAL_80a82dc9_4_k_cu_7426da8d_174904cuda3std3__442_GLOBAL__N__80a82dc9_4_k_cu_7426da8d_174906ignoreE - _ZN40_INTERNAL_80a82dc9_4_k_cu_7426da8d_174904cuda3std3__45__cpo5beginE)
_ZN40_INTERNAL_80a82dc9_4_k_cu_7426da8d_174904cuda3std3__45__cpo5beginE:
	.zero		1
	.type		_ZN40_INTERNAL_80a82dc9_4_k_cu_7426da8d_174904cuda3std3__442_GLOBAL__N__80a82dc9_4_k_cu_7426da8d_174906ignoreE,@object
	.size		_ZN40_INTERNAL_80a82dc9_4_k_cu_7426da8d_174904cuda3std3__442_GLOBAL__N__80a82dc9_4_k_cu_7426da8d_174906ignoreE,(_ZN40_INTERNAL_80a82dc9_4_k_cu_7426da8d_174904cute7productE - _ZN40_INTERNAL_80a82dc9_4_k_cu_7426da8d_174904cuda3std3__442_GLOBAL__N__80a82dc9_4_k_cu_7426da8d_174906ignoreE)
_ZN40_INTERNAL_80a82dc9_4_k_cu_7426da8d_174904cuda3std3__442_GLOBAL__N__80a82dc9_4_k_cu_7426da8d_174906ignoreE:
	.zero		1
	.type		_ZN40_INTERNAL_80a82dc9_4_k_cu_7426da8d_174904cute7productE,@object
	.size		_ZN40_INTERNAL_80a82dc9_4_k_cu_7426da8d_174904cute7productE,(_ZN40_INTERNAL_80a82dc9_4_k_cu_7426da8d_174904cuda3std3__45__cpo3endE - _ZN40_INTERNAL_80a82dc9_4_k_cu_7426da8d_174904cute7productE)
_ZN40_INTERNAL_80a82dc9_4_k_cu_7426da8d_174904cute7productE:
	.zero		1
	.type		_ZN40_INTERNAL_80a82dc9_4_k_cu_7426da8d_174904cuda3std3__45__cpo3endE,@object
	.size		_ZN40_INTERNAL_80a82dc9_4_k_cu_7426da8d_174904cuda3std3__45__cpo3endE,(_ZN40_INTERNAL_80a82dc9_4_k_cu_7426da8d_174904cuda3std3__419piecewise_constructE - _ZN40_INTERNAL_80a82dc9_4_k_cu_7426da8d_174904cuda3std3__45__cpo3endE)
_ZN40_INTERNAL_80a82dc9_4_k_cu_7426da8d_174904cuda3std3__45__cpo3endE:
	.zero		1
	.type		_ZN40_INTERNAL_80a82dc9_4_k_cu_7426da8d_174904cuda3std3__419piecewise_constructE,@object
	.size		_ZN40_INTERNAL_80a82dc9_4_k_cu_7426da8d_174904cuda3std3__419piecewise_constructE,(_ZN40_INTERNAL_80a82dc9_4_k_cu_7426da8d_174904cuda3std3__45__cpo4cendE - _ZN40_INTERNAL_80a82dc9_4_k_cu_7426da8d_174904cuda3std3__419piecewise_constructE)
_ZN40_INTERNAL_80a82dc9_4_k_cu_7426da8d_174904cuda3std3__419piecewise_constructE:
	.zero		1
	.type		_ZN40_INTERNAL_80a82dc9_4_k_cu_7426da8d_174904cuda3std3__45__cpo4cendE,@object
	.size		_ZN40_INTERNAL_80a82dc9_4_k_cu_7426da8d_174904cuda3std3__45__cpo4cendE,(_ZN40_INTERNAL_80a82dc9_4_k_cu_7426da8d_174904cuda3std6ranges3__45__cpo4swapE - _ZN40_INTERNAL_80a82dc9_4_k_cu_7426da8d_174904cuda3std3__45__cpo4cendE)
_ZN40_INTERNAL_80a82dc9_4_k_cu_7426da8d_174904cuda3std3__45__cpo4cendE:
	.zero		1
	.type		_ZN40_INTERNAL_80a82dc9_4_k_cu_7426da8d_174904cuda3std6ranges3__45__cpo4swapE,@object
	.size		_ZN40_INTERNAL_80a82dc9_4_k_cu_7426da8d_174904cuda3std6ranges3__45__cpo4swapE,(.L_8 - _ZN40_INTERNAL_80a82dc9_4_k_cu_7426da8d_174904cuda3std6ranges3__45__cpo4swapE)
_ZN40_INTERNAL_80a82dc9_4_k_cu_7426da8d_174904cuda3std6ranges3__45__cpo4swapE:
	.zero		1
.L_8:


//--------------------- .nv.constant0._ZN7cutlass13device_kernelINS_4gemm6kernel13GemmUniversalIN4cute5tupleIJiiiiEEENS1_10collective13CollectiveMmaINS1_34MainloopSm90TmaGmmaWarpSpecializedILi2ENS5_IJNS4_1CILi2EEENSA_ILi1EEESC_EEENS1_32KernelTmaWarpSpecializedPingpongEEENS5_IJNSA_ILi64EEENSA_ILi112EEENSA_ILi256EEEEEENS_6half_tENS5_IJlSC_lEEESK_SL_NS4_8TiledMMAINS4_8MMA_AtomIJNS4_4SM904GMMA25MMA_64x16x16_F32F16F16_SSILNSP_5MajorE0ELSR_0ELNSP_7ScaleInE1ELSS_1EEEEEENS4_6LayoutINS5_IJSC_SC_SC_EEENS5_IJNSA_ILi0EEESX_SX_EEEEENS5_IJNS4_10UnderscoreES10_S10_EEEEENS4_13SM90_TMA_LOADENS4_14ComposedLayoutINS4_7SwizzleILi3ELi4ELi3EEENS4_18smem_ptr_flag_bitsILi16EEENSV_INS5_IJNSA_ILi8EEESG_EEENS5_IJSG_SC_EEEEEEEvNS4_8identityENS4_23SM90_TMA_LOAD_MULTICASTES1D_vS1E_EENS_8epilogue10collective6detail29Sm90TmaWarpSpecializedAdapterINS1I_15DefaultEpilogueISK_SL_SL_NS1H_6thread17LinearCombinationISK_Li1EffLNS1M_9ScaleType4KindE0ELNS_15FloatRoundStyleE2ESK_EENS1_15EpilogueDefaultEEEEEvvEEEEvNT_6ParamsE --------------------------
	.section	.nv.constant0._ZN7cutlass13device_kernelINS_4gemm6kernel13GemmUniversalIN4cute5tupleIJiiiiEEENS1_10collective13CollectiveMmaINS1_34MainloopSm90TmaGmmaWarpSpecializedILi2ENS5_IJNS4_1CILi2EEENSA_ILi1EEESC_EEENS1_32KernelTmaWarpSpecializedPingpongEEENS5_IJNSA_ILi64EEENSA_ILi112EEENSA_ILi256EEEEEENS_6half_tENS5_IJlSC_lEEESK_SL_NS4_8TiledMMAINS4_8MMA_AtomIJNS4_4SM904GMMA25MMA_64x16x16_F32F16F16_SSILNSP_5MajorE0ELSR_0ELNSP_7ScaleInE1ELSS_1EEEEEENS4_6LayoutINS5_IJSC_SC_SC_EEENS5_IJNSA_ILi0EEESX_SX_EEEEENS5_IJNS4_10UnderscoreES10_S10_EEEEENS4_13SM90_TMA_LOADENS4_14ComposedLayoutINS4_7SwizzleILi3ELi4ELi3EEENS4_18smem_ptr_flag_bitsILi16EEENSV_INS5_IJNSA_ILi8EEESG_EEENS5_IJSG_SC_EEEEEEEvNS4_8identityENS4_23SM90_TMA_LOAD_MULTICASTES1D_vS1E_EENS_8epilogue10collective6detail29Sm90TmaWarpSpecializedAdapterINS1I_15DefaultEpilogueISK_SL_SL_NS1H_6thread17LinearCombinationISK_Li1EffLNS1M_9ScaleType4KindE0ELNS_15FloatRoundStyleE2ESK_EENS1_15EpilogueDefaultEEEEEvvEEEEvNT_6ParamsE,"a",@progbits
	.sectionflags	@""
	.align	4
.nv.constant0._ZN7cutlass13device_kernelINS_4gemm6kernel13GemmUniversalIN4cute5tupleIJiiiiEEENS1_10collective13CollectiveMmaINS1_34MainloopSm90TmaGmmaWarpSpecializedILi2ENS5_IJNS4_1CILi2EEENSA_ILi1EEESC_EEENS1_32KernelTmaWarpSpecializedPingpongEEENS5_IJNSA_ILi64EEENSA_ILi112EEENSA_ILi256EEEEEENS_6half_tENS5_IJlSC_lEEESK_SL_NS4_8TiledMMAINS4_8MMA_AtomIJNS4_4SM904GMMA25MMA_64x16x16_F32F16F16_SSILNSP_5MajorE0ELSR_0ELNSP_7ScaleInE1ELSS_1EEEEEENS4_6LayoutINS5_IJSC_SC_SC_EEENS5_IJNSA_ILi0EEESX_SX_EEEEENS5_IJNS4_10UnderscoreES10_S10_EEEEENS4_13SM90_TMA_LOADENS4_14ComposedLayoutINS4_7SwizzleILi3ELi4ELi3EEENS4_18smem_ptr_flag_bitsILi16EEENSV_INS5_IJNSA_ILi8EEESG_EEENS5_IJSG_SC_EEEEEEEvNS4_8identityENS4_23SM90_TMA_LOAD_MULTICASTES1D_vS1E_EENS_8epilogue10collective6detail29Sm90TmaWarpSpecializedAdapterINS1I_15DefaultEpilogueISK_SL_SL_NS1H_6thread17LinearCombinationISK_Li1EffLNS1M_9ScaleType4KindE0ELNS_15FloatRoundStyleE2ESK_EENS1_15EpilogueDefaultEEEEEvvEEEEvNT_6ParamsE:
	.zero		1664


//--------------------- SYMBOLS --------------------------

	.type		.nv.reservedSmem.offset0,@object
	.size		.nv.reservedSmem.offset0,0x4
	.type		__assertfail,@function
